	.target	sm_90a

	.elftype	@"ET_EXEC"


//--------------------- .note.nv.tkinfo           --------------------------
	.section	.note.nv.tkinfo,"",@"SHT_NOTE"
	.sectionflags	@"SHF_NOTE_NV_TKINFO"
	.tkinfo
        /*0018*/ 	.word	0x00000002
        /*0030*/ 	.string	""
        /*0030*/ 	.string	"ptxas"
        /*0030*/ 	.string	"Cuda compilation tools, release 13.0, V13.0.88"
        /*0030*/ 	.string	"Build cuda_13.0.r13.0/compiler.36424714_0"
        /*0030*/ 	.string	"-arch sm_90a -m 64 "



//--------------------- .note.nv.cuinfo           --------------------------
	.section	.note.nv.cuinfo,"",@"SHT_NOTE"
	.sectionflags	@"SHF_NOTE_NV_CUINFO"
        /*0018*/ 	.short	0x0002
        /*001a*/ 	.short	0x005a
        /*001c*/ 	.short	0x0082
	.zero		2


//--------------------- .nv.info                  --------------------------
	.section	.nv.info,"",@"SHT_CUDA_INFO"
	.align	4


	//----- nvinfo : EIATTR_REGCOUNT
	.align		4
        /*0000*/ 	.byte	0x04, 0x2f
        /*0002*/ 	.short	(.L_15 - .L_14)
	.align		4
.L_14:
        /*0004*/ 	.word	index@(_ZN7cutlass13device_kernelINS_4gemm6kernel13GemmUniversalIN4cute5tupleIJiiiiEEENS1_10collective13CollectiveMmaINS1_34MainloopSm90TmaGmmaWarpSpecializedILi36ENS5_IJNS4_1CILi1EEESB_SB_EEENS1_35KernelTmaWarpSpecializedCooperativeEEENS5_IJNSA_ILi192EEENSA_ILi8EEENSA_ILi32EEEEEEaNS5_IJlSB_lEEEaSJ_NS4_8TiledMMAINS4_8MMA_AtomIJNS4_4SM904GMMA25MMA_64x8x32_S32S8S8_SS_TNEEEENS4_6LayoutINS5_IJNSA_ILi2EEESB_SB_EEENS5_IJSB_NSA_ILi0EEEST_EEEEENS5_IJNS4_10UnderscoreESW_SW_EEEEENS4_13SM90_TMA_LOADENS4_14ComposedLayoutINS4_7SwizzleILi1ELi4ELi3EEENS4_18smem_ptr_flag_bitsILi8EEENSQ_INS5_IJSG_SH_EEENS5_IJSH_SB_EEEEEEEvNS4_8identityESZ_S18_vS19_EENS_8epilogue10collective6detail29Sm90TmaWarpSpecializedAdapterINS1C_15DefaultEpilogueIaSJ_SJ_NS1B_6thread17LinearCombinationIaLi1EiiLNS1G_9ScaleType4KindE0ELNS_15FloatRoundStyleE2EaEENS1_15EpilogueDefaultEEEEEvvEEEEvNT_6ParamsE)
        /*0008*/ 	.word	0x000000a8


	//----- nvinfo : EIATTR_FRAME_SIZE
	.align		4
.L_15:
        /*000c*/ 	.byte	0x04, 0x11
        /*000e*/ 	.short	(.L_17 - .L_16)
	.align		4
.L_16:
        /*0010*/ 	.word	index@(_ZN7cutlass13device_kernelINS_4gemm6kernel13GemmUniversalIN4cute5tupleIJiiiiEEENS1_10collective13CollectiveMmaINS1_34MainloopSm90TmaGmmaWarpSpecializedILi36ENS5_IJNS4_1CILi1EEESB_SB_EEENS1_35KernelTmaWarpSpecializedCooperativeEEENS5_IJNSA_ILi192EEENSA_ILi8EEENSA_ILi32EEEEEEaNS5_IJlSB_lEEEaSJ_NS4_8TiledMMAINS4_8MMA_AtomIJNS4_4SM904GMMA25MMA_64x8x32_S32S8S8_SS_TNEEEENS4_6LayoutINS5_IJNSA_ILi2EEESB_SB_EEENS5_IJSB_NSA_ILi0EEEST_EEEEENS5_IJNS4_10UnderscoreESW_SW_EEEEENS4_13SM90_TMA_LOADENS4_14ComposedLayoutINS4_7SwizzleILi1ELi4ELi3EEENS4_18smem_ptr_flag_bitsILi8EEENSQ_INS5_IJSG_SH_EEENS5_IJSH_SB_EEEEEEEvNS4_8identityESZ_S18_vS19_EENS_8epilogue10collective6detail29Sm90TmaWarpSpecializedAdapterINS1C_15DefaultEpilogueIaSJ_SJ_NS1B_6thread17LinearCombinationIaLi1EiiLNS1G_9ScaleType4KindE0ELNS_15FloatRoundStyleE2EaEENS1_15EpilogueDefaultEEEEEvvEEEEvNT_6ParamsE)
        /*0014*/ 	.word	0x00000000


	//----- nvinfo : EIATTR_MIN_STACK_SIZE
	.align		4
.L_17:
        /*0018*/ 	.byte	0x04, 0x12
        /*001a*/ 	.short	(.L_19 - .L_18)
	.align		4
.L_18:
        /*001c*/ 	.word	index@(_ZN7cutlass13device_kernelINS_4gemm6kernel13GemmUniversalIN4cute5tupleIJiiiiEEENS1_10collective13CollectiveMmaINS1_34MainloopSm90TmaGmmaWarpSpecializedILi36ENS5_IJNS4_1CILi1EEESB_SB_EEENS1_35KernelTmaWarpSpecializedCooperativeEEENS5_IJNSA_ILi192EEENSA_ILi8EEENSA_ILi32EEEEEEaNS5_IJlSB_lEEEaSJ_NS4_8TiledMMAINS4_8MMA_AtomIJNS4_4SM904GMMA25MMA_64x8x32_S32S8S8_SS_TNEEEENS4_6LayoutINS5_IJNSA_ILi2EEESB_SB_EEENS5_IJSB_NSA_ILi0EEEST_EEEEENS5_IJNS4_10UnderscoreESW_SW_EEEEENS4_13SM90_TMA_LOADENS4_14ComposedLayoutINS4_7SwizzleILi1ELi4ELi3EEENS4_18smem_ptr_flag_bitsILi8EEENSQ_INS5_IJSG_SH_EEENS5_IJSH_SB_EEEEEEEvNS4_8identityESZ_S18_vS19_EENS_8epilogue10collective6detail29Sm90TmaWarpSpecializedAdapterINS1C_15DefaultEpilogueIaSJ_SJ_NS1B_6thread17LinearCombinationIaLi1EiiLNS1G_9ScaleType4KindE0ELNS_15FloatRoundStyleE2EaEENS1_15EpilogueDefaultEEEEEvvEEEEvNT_6ParamsE)
        /*0020*/ 	.word	0x00000000
.L_19:


//--------------------- .nv.compat                --------------------------
	.section	.nv.compat,"",@"SHT_CUDA_COMPAT_INFO"
	.align	4
        /*0000*/ 	.byte	0x02, 0x09, 0x01, 0x00, 0x02, 0x02, 0x04, 0x00, 0x02, 0x05, 0x05, 0x00, 0x03, 0x07, 0x01, 0x01
        /*0010*/ 	.byte	0x02, 0x03, 0x01, 0x00, 0x02, 0x06, 0x01, 0x00, 0x04, 0x0b, 0x08, 0x00, 0x00, 0x00, 0x00, 0x00
        /*0020*/ 	.byte	0x00, 0x00, 0x00, 0x00


//--------------------- .nv.info._ZN7cutlass13device_kernelINS_4gemm6kernel13GemmUniversalIN4cute5tupleIJiiiiEEENS1_10collective13CollectiveMmaINS1_34MainloopSm90TmaGmmaWarpSpecializedILi36ENS5_IJNS4_1CILi1EEESB_SB_EEENS1_35KernelTmaWarpSpecializedCooperativeEEENS5_IJNSA_ILi192EEENSA_ILi8EEENSA_ILi32EEEEEEaNS5_IJlSB_lEEEaSJ_NS4_8TiledMMAINS4_8MMA_AtomIJNS4_4SM904GMMA25MMA_64x8x32_S32S8S8_SS_TNEEEENS4_6LayoutINS5_IJNSA_ILi2EEESB_SB_EEENS5_IJSB_NSA_ILi0EEEST_EEEEENS5_IJNS4_10UnderscoreESW_SW_EEEEENS4_13SM90_TMA_LOADENS4_14ComposedLayoutINS4_7SwizzleILi1ELi4ELi3EEENS4_18smem_ptr_flag_bitsILi8EEENSQ_INS5_IJSG_SH_EEENS5_IJSH_SB_EEEEEEEvNS4_8identityESZ_S18_vS19_EENS_8epilogue10collective6detail29Sm90TmaWarpSpecializedAdapterINS1C_15DefaultEpilogueIaSJ_SJ_NS1B_6thread17LinearCombinationIaLi1EiiLNS1G_9ScaleType4KindE0ELNS_15FloatRoundStyleE2EaEENS1_15EpilogueDefaultEEEEEvvEEEEvNT_6ParamsE --------------------------
	.section	.nv.info._ZN7cutlass13device_kernelINS_4gemm6kernel13GemmUniversalIN4cute5tupleIJiiiiEEENS1_10collective13CollectiveMmaINS1_34MainloopSm90TmaGmmaWarpSpecializedILi36ENS5_IJNS4_1CILi1EEESB_SB_EEENS1_35KernelTmaWarpSpecializedCooperativeEEENS5_IJNSA_ILi192EEENSA_ILi8EEENSA_ILi32EEEEEEaNS5_IJlSB_lEEEaSJ_NS4_8TiledMMAINS4_8MMA_AtomIJNS4_4SM904GMMA25MMA_64x8x32_S32S8S8_SS_TNEEEENS4_6LayoutINS5_IJNSA_ILi2EEESB_SB_EEENS5_IJSB_NSA_ILi0EEEST_EEEEENS5_IJNS4_10UnderscoreESW_SW_EEEEENS4_13SM90_TMA_LOADENS4_14ComposedLayoutINS4_7SwizzleILi1ELi4ELi3EEENS4_18smem_ptr_flag_bitsILi8EEENSQ_INS5_IJSG_SH_EEENS5_IJSH_SB_EEEEEEEvNS4_8identityESZ_S18_vS19_EENS_8epilogue10collective6detail29Sm90TmaWarpSpecializedAdapterINS1C_15DefaultEpilogueIaSJ_SJ_NS1B_6thread17LinearCombinationIaLi1EiiLNS1G_9ScaleType4KindE0ELNS_15FloatRoundStyleE2EaEENS1_15EpilogueDefaultEEEEEvvEEEEvNT_6ParamsE,"",@"SHT_CUDA_INFO"
	.sectionflags	@""
	.align	4


	//----- nvinfo : EIATTR_CUDA_API_VERSION
	.align		4
        /*0000*/ 	.byte	0x04, 0x37
        /*0002*/ 	.short	(.L_21 - .L_20)
.L_20:
        /*0004*/ 	.word	0x00000082


	//----- nvinfo : EIATTR_KPARAM_INFO
	.align		4
.L_21:
        /*0008*/ 	.byte	0x04, 0x17
        /*000a*/ 	.short	(.L_23 - .L_22)
.L_22:
        /*000c*/ 	.word	0x00000000
        /*0010*/ 	.short	0x0000
        /*0012*/ 	.short	0x0070
        /*0014*/ 	.byte	0x00, 0xf0, 0x01, 0x10


	//----- nvinfo : EIATTR_SPARSE_MMA_MASK
	.align		4
.L_23:
        /*0018*/ 	.byte	0x03, 0x50
        /*001a*/ 	.short	0x0000


	//----- nvinfo : EIATTR_MAXREG_COUNT
	.align		4
        /*001c*/ 	.byte	0x03, 0x1b
        /*001e*/ 	.short	0x00a8


	//----- nvinfo : EIATTR_NUM_BARRIERS
	.align		4
        /*0020*/ 	.byte	0x02, 0x4c
        /*0022*/ 	.byte	0x01
	.zero		1


	//----- nvinfo : EIATTR_EXTERNS
	.align		4
        /*0024*/ 	.byte	0x04, 0x0f
        /*0026*/ 	.short	(.L_25 - .L_24)


	//   ....[0]....
	.align		4
.L_24:
        /*0028*/ 	.word	index@(__assertfail)


	//----- nvinfo : EIATTR_MERCURY_ISA_VERSION
	.align		4
.L_25:
        /*002c*/ 	.byte	0x03, 0x5f
        /*002e*/ 	.short	0x0101


	//----- nvinfo : EIATTR_INT_WARP_WIDE_INSTR_OFFSETS
	.align		4
        /*0030*/ 	.byte	0x04, 0x31
        /*0032*/ 	.short	(.L_27 - .L_26)


	//   ....[0]....
.L_26:
        /*0034*/ 	.word	0x000007e0


	//   ....[1]....
        /*0038*/ 	.word	0x000007f0


	//   ....[2]....
        /*003c*/ 	.word	0x00000910


	//----- nvinfo : EIATTR_COOP_GROUP_MASK_REGIDS
	.align		4
.L_27:
        /*0040*/ 	.byte	0x04, 0x29
        /*0042*/ 	.short	(.L_29 - .L_28)


	//   ....[0]....
.L_28:
        /*0044*/ 	.word	0xffffffff


	//   ....[1]....
        /*0048*/ 	.word	0xffffffff


	//   ....[2]....
        /*004c*/ 	.word	0xffffffff


	//   ....[3]....
        /*0050*/ 	.word	0xffffffff


	//   ....[4]....
        /*0054*/ 	.word	0xffffffff


	//----- nvinfo : EIATTR_COOP_GROUP_INSTR_OFFSETS
	.align		4
.L_29:
        /*0058*/ 	.byte	0x04, 0x28
        /*005a*/ 	.short	(.L_31 - .L_30)


	//   ....[0]....
.L_30:
        /*005c*/ 	.word	0x00000060


	//   ....[1]....
        /*0060*/ 	.word	0x00000070


	//   ....[2]....
        /*0064*/ 	.word	0x00000130


	//   ....[3]....
        /*0068*/ 	.word	0x000006f0


	//   ....[4]....
        /*006c*/ 	.word	0x000015f0


	//----- nvinfo : EIATTR_REG_RECONFIG
	.align		4
.L_31:
        /*0070*/ 	.byte	0x01, 0x54
	.zero		2


	//----- nvinfo : EIATTR_SYSCALL_OFFSETS
	.align		4
        /*0074*/ 	.byte	0x04, 0x46
        /*0076*/ 	.short	(.L_33 - .L_32)


	//   ....[0]....
.L_32:
        /*0078*/ 	.word	0x000017e0


	//----- nvinfo : EIATTR_MBARRIER_INSTR_OFFSETS
	.align		4
.L_33:
        /*007c*/ 	.byte	0x04, 0x39
        /*007e*/ 	.short	(.L_35 - .L_34)


	//   ....[0]....
.L_34:
        /*0080*/ 	.word	0x00000250
        /*0084*/ 	.word	0x000000ff
        /*0088*/ 	.word	0x00000000
        /*008c*/ 	.short	0x0100
        /*008e*/ 	.byte	0x08
	.zero		1


	//   ....[1]....
        /*0090*/ 	.word	0x00000260
        /*0094*/ 	.word	0x000000ff
        /*0098*/ 	.word	0x00000120
        /*009c*/ 	.short	0x0100
        /*009e*/ 	.byte	0x08
	.zero		1


	//   ....[2]....
        /*00a0*/ 	.word	0x00000270
        /*00a4*/ 	.word	0x000000ff
        /*00a8*/ 	.word	0x00000008
        /*00ac*/ 	.short	0x0100
        /*00ae*/ 	.byte	0x08
	.zero		1


	//   ....[3]....
        /*00b0*/ 	.word	0x00000280
        /*00b4*/ 	.word	0x000000ff
        /*00b8*/ 	.word	0x00000128
        /*00bc*/ 	.short	0x0100
        /*00be*/ 	.byte	0x08
	.zero		1


	//   ....[4]....
        /*00c0*/ 	.word	0x00000290
        /*00c4*/ 	.word	0x000000ff
        /*00c8*/ 	.word	0x00000010
        /*00cc*/ 	.short	0x0100
        /*00ce*/ 	.byte	0x08
	.zero		1


	//   ....[5]....
        /*00d0*/ 	.word	0x000002a0
        /*00d4*/ 	.word	0x000000ff
        /*00d8*/ 	.word	0x00000130
        /*00dc*/ 	.short	0x0100
        /*00de*/ 	.byte	0x08
	.zero		1


	//   ....[6]....
        /*00e0*/ 	.word	0x000002b0
        /*00e4*/ 	.word	0x000000ff
        /*00e8*/ 	.word	0x00000018
        /*00ec*/ 	.short	0x0100
        /*00ee*/ 	.byte	0x08
	.zero		1


	//   ....[7]....
        /*00f0*/ 	.word	0x000002c0
        /*00f4*/ 	.word	0x000000ff
        /*00f8*/ 	.word	0x00000138
        /*00fc*/ 	.short	0x0100
        /*00fe*/ 	.byte	0x08
	.zero		1


	//   ....[8]....
        /*0100*/ 	.word	0x000002d0
        /*0104*/ 	.word	0x000000ff
        /*0108*/ 	.word	0x00000020
        /*010c*/ 	.short	0x0100
        /*010e*/ 	.byte	0x08
	.zero		1


	//   ....[9]....
        /*0110*/ 	.word	0x000002e0
        /*0114*/ 	.word	0x000000ff
        /*0118*/ 	.word	0x00000140
        /*011c*/ 	.short	0x0100
        /*011e*/ 	.byte	0x08
	.zero		1


	//   ....[10]....
        /*0120*/ 	.word	0x000002f0
        /*0124*/ 	.word	0x000000ff
        /*0128*/ 	.word	0x00000028
        /*012c*/ 	.short	0x0100
        /*012e*/ 	.byte	0x08
	.zero		1


	//   ....[11]....
        /*0130*/ 	.word	0x00000300
        /*0134*/ 	.word	0x000000ff
        /*0138*/ 	.word	0x00000148
        /*013c*/ 	.short	0x0100
        /*013e*/ 	.byte	0x08
	.zero		1


	//   ....[12]....
        /*0140*/ 	.word	0x00000310
        /*0144*/ 	.word	0x000000ff
        /*0148*/ 	.word	0x00000030
        /*014c*/ 	.short	0x0100
        /*014e*/ 	.byte	0x08
	.zero		1


	//   ....[13]....
        /*0150*/ 	.word	0x00000320
        /*0154*/ 	.word	0x000000ff
        /*0158*/ 	.word	0x00000150
        /*015c*/ 	.short	0x0100
        /*015e*/ 	.byte	0x08
	.zero		1


	//   ....[14]....
        /*0160*/ 	.word	0x00000330
        /*0164*/ 	.word	0x000000ff
        /*0168*/ 	.word	0x00000038
        /*016c*/ 	.short	0x0100
        /*016e*/ 	.byte	0x08
	.zero		1


	//   ....[15]....
        /*0170*/ 	.word	0x00000340
        /*0174*/ 	.word	0x000000ff
        /*0178*/ 	.word	0x00000158
        /*017c*/ 	.short	0x0100
        /*017e*/ 	.byte	0x08
	.zero		1


	//   ....[16]....
        /*0180*/ 	.word	0x00000350
        /*0184*/ 	.word	0x000000ff
        /*0188*/ 	.word	0x00000040
        /*018c*/ 	.short	0x0100
        /*018e*/ 	.byte	0x08
	.zero		1


	//   ....[17]....
        /*0190*/ 	.word	0x00000360
        /*0194*/ 	.word	0x000000ff
        /*0198*/ 	.word	0x00000160
        /*019c*/ 	.short	0x0100
        /*019e*/ 	.byte	0x08
	.zero		1


	//   ....[18]....
        /*01a0*/ 	.word	0x00000370
        /*01a4*/ 	.word	0x000000ff
        /*01a8*/ 	.word	0x00000048
        /*01ac*/ 	.short	0x0100
        /*01ae*/ 	.byte	0x08
	.zero		1


	//   ....[19]....
        /*01b0*/ 	.word	0x00000380
        /*01b4*/ 	.word	0x000000ff
        /*01b8*/ 	.word	0x00000168
        /*01bc*/ 	.short	0x0100
        /*01be*/ 	.byte	0x08
	.zero		1


	//   ....[20]....
        /*01c0*/ 	.word	0x00000390
        /*01c4*/ 	.word	0x000000ff
        /*01c8*/ 	.word	0x00000050
        /*01cc*/ 	.short	0x0100
        /*01ce*/ 	.byte	0x08
	.zero		1


	//   ....[21]....
        /*01d0*/ 	.word	0x000003a0
        /*01d4*/ 	.word	0x000000ff
        /*01d8*/ 	.word	0x00000170
        /*01dc*/ 	.short	0x0100
        /*01de*/ 	.byte	0x08
	.zero		1


	//   ....[22]....
        /*01e0*/ 	.word	0x000003b0
        /*01e4*/ 	.word	0x000000ff
        /*01e8*/ 	.word	0x00000058
        /*01ec*/ 	.short	0x0100
        /*01ee*/ 	.byte	0x08
	.zero		1


	//   ....[23]....
        /*01f0*/ 	.word	0x000003c0
        /*01f4*/ 	.word	0x000000ff
        /*01f8*/ 	.word	0x00000178
        /*01fc*/ 	.short	0x0100
        /*01fe*/ 	.byte	0x08
	.zero		1


	//   ....[24]....
        /*0200*/ 	.word	0x000003d0
        /*0204*/ 	.word	0x000000ff
        /*0208*/ 	.word	0x00000060
        /*020c*/ 	.short	0x0100
        /*020e*/ 	.byte	0x08
	.zero		1


	//   ....[25]....
        /*0210*/ 	.word	0x000003e0
        /*0214*/ 	.word	0x000000ff
        /*0218*/ 	.word	0x00000180
        /*021c*/ 	.short	0x0100
        /*021e*/ 	.byte	0x08
	.zero		1


	//   ....[26]....
        /*0220*/ 	.word	0x000003f0
        /*0224*/ 	.word	0x000000ff
        /*0228*/ 	.word	0x00000068
        /*022c*/ 	.short	0x0100
        /*022e*/ 	.byte	0x08
	.zero		1


	//   ....[27]....
        /*0230*/ 	.word	0x00000400
        /*0234*/ 	.word	0x000000ff
        /*0238*/ 	.word	0x00000188
        /*023c*/ 	.short	0x0100
        /*023e*/ 	.byte	0x08
	.zero		1


	//   ....[28]....
        /*0240*/ 	.word	0x00000410
        /*0244*/ 	.word	0x000000ff
        /*0248*/ 	.word	0x00000070
        /*024c*/ 	.short	0x0100
        /*024e*/ 	.byte	0x08
	.zero		1


	//   ....[29]....
        /*0250*/ 	.word	0x00000420
        /*0254*/ 	.word	0x000000ff
        /*0258*/ 	.word	0x00000190
        /*025c*/ 	.short	0x0100
        /*025e*/ 	.byte	0x08
	.zero		1


	//   ....[30]....
        /*0260*/ 	.word	0x00000430
        /*0264*/ 	.word	0x000000ff
        /*0268*/ 	.word	0x00000078
        /*026c*/ 	.short	0x0100
        /*026e*/ 	.byte	0x08
	.zero		1


	//   ....[31]....
        /*0270*/ 	.word	0x00000440
        /*0274*/ 	.word	0x000000ff
        /*0278*/ 	.word	0x00000198
        /*027c*/ 	.short	0x0100
        /*027e*/ 	.byte	0x08
	.zero		1


	//   ....[32]....
        /*0280*/ 	.word	0x00000450
        /*0284*/ 	.word	0x000000ff
        /*0288*/ 	.word	0x00000080
        /*028c*/ 	.short	0x0100
        /*028e*/ 	.byte	0x08
	.zero		1


	//   ....[33]....
        /*0290*/ 	.word	0x00000460
        /*0294*/ 	.word	0x000000ff
        /*0298*/ 	.word	0x000001a0
        /*029c*/ 	.short	0x0100
        /*029e*/ 	.byte	0x08
	.zero		1


	//   ....[34]....
        /*02a0*/ 	.word	0x00000470
        /*02a4*/ 	.word	0x000000ff
        /*02a8*/ 	.word	0x00000088
        /*02ac*/ 	.short	0x0100
        /*02ae*/ 	.byte	0x08
	.zero		1


	//   ....[35]....
        /*02b0*/ 	.word	0x00000480
        /*02b4*/ 	.word	0x000000ff
        /*02b8*/ 	.word	0x000001a8
        /*02bc*/ 	.short	0x0100
        /*02be*/ 	.byte	0x08
	.zero		1


	//   ....[36]....
        /*02c0*/ 	.word	0x00000490
        /*02c4*/ 	.word	0x000000ff
        /*02c8*/ 	.word	0x00000090
        /*02cc*/ 	.short	0x0100
        /*02ce*/ 	.byte	0x08
	.zero		1


	//   ....[37]....
        /*02d0*/ 	.word	0x000004a0
        /*02d4*/ 	.word	0x000000ff
        /*02d8*/ 	.word	0x000001b0
        /*02dc*/ 	.short	0x0100
        /*02de*/ 	.byte	0x08
	.zero		1


	//   ....[38]....
        /*02e0*/ 	.word	0x000004b0
        /*02e4*/ 	.word	0x000000ff
        /*02e8*/ 	.word	0x00000098
        /*02ec*/ 	.short	0x0100
        /*02ee*/ 	.byte	0x08
	.zero		1


	//   ....[39]....
        /*02f0*/ 	.word	0x000004c0
        /*02f4*/ 	.word	0x000000ff
        /*02f8*/ 	.word	0x000001b8
        /*02fc*/ 	.short	0x0100
        /*02fe*/ 	.byte	0x08
	.zero		1


	//   ....[40]....
        /*0300*/ 	.word	0x000004d0
        /*0304*/ 	.word	0x000000ff
        /*0308*/ 	.word	0x000000a0
        /*030c*/ 	.short	0x0100
        /*030e*/ 	.byte	0x08
	.zero		1


	//   ....[41]....
        /*0310*/ 	.word	0x000004e0
        /*0314*/ 	.word	0x000000ff
        /*0318*/ 	.word	0x000001c0
        /*031c*/ 	.short	0x0100
        /*031e*/ 	.byte	0x08
	.zero		1


	//   ....[42]....
        /*0320*/ 	.word	0x000004f0
        /*0324*/ 	.word	0x000000ff
        /*0328*/ 	.word	0x000000a8
        /*032c*/ 	.short	0x0100
        /*032e*/ 	.byte	0x08
	.zero		1


	//   ....[43]....
        /*0330*/ 	.word	0x00000500
        /*0334*/ 	.word	0x000000ff
        /*0338*/ 	.word	0x000001c8
        /*033c*/ 	.short	0x0100
        /*033e*/ 	.byte	0x08
	.zero		1


	//   ....[44]....
        /*0340*/ 	.word	0x00000510
        /*0344*/ 	.word	0x000000ff
        /*0348*/ 	.word	0x000000b0
        /*034c*/ 	.short	0x0100
        /*034e*/ 	.byte	0x08
	.zero		1


	//   ....[45]....
        /*0350*/ 	.word	0x00000520
        /*0354*/ 	.word	0x000000ff
        /*0358*/ 	.word	0x000001d0
        /*035c*/ 	.short	0x0100
        /*035e*/ 	.byte	0x08
	.zero		1


	//   ....[46]....
        /*0360*/ 	.word	0x00000530
        /*0364*/ 	.word	0x000000ff
        /*0368*/ 	.word	0x000000b8
        /*036c*/ 	.short	0x0100
        /*036e*/ 	.byte	0x08
	.zero		1


	//   ....[47]....
        /*0370*/ 	.word	0x00000540
        /*0374*/ 	.word	0x000000ff
        /*0378*/ 	.word	0x000001d8
        /*037c*/ 	.short	0x0100
        /*037e*/ 	.byte	0x08
	.zero		1


	//   ....[48]....
        /*0380*/ 	.word	0x00000550
        /*0384*/ 	.word	0x000000ff
        /*0388*/ 	.word	0x000000c0
        /*038c*/ 	.short	0x0100
        /*038e*/ 	.byte	0x08
	.zero		1


	//   ....[49]....
        /*0390*/ 	.word	0x00000560
        /*0394*/ 	.word	0x000000ff
        /*0398*/ 	.word	0x000001e0
        /*039c*/ 	.short	0x0100
        /*039e*/ 	.byte	0x08
	.zero		1


	//   ....[50]....
        /*03a0*/ 	.word	0x00000570
        /*03a4*/ 	.word	0x000000ff
        /*03a8*/ 	.word	0x000000c8
        /*03ac*/ 	.short	0x0100
        /*03ae*/ 	.byte	0x08
	.zero		1


	//   ....[51]....
        /*03b0*/ 	.word	0x00000580
        /*03b4*/ 	.word	0x000000ff
        /*03b8*/ 	.word	0x000001e8
        /*03bc*/ 	.short	0x0100
        /*03be*/ 	.byte	0x08
	.zero		1


	//   ....[52]....
        /*03c0*/ 	.word	0x00000590
        /*03c4*/ 	.word	0x000000ff
        /*03c8*/ 	.word	0x000000d0
        /*03cc*/ 	.short	0x0100
        /*03ce*/ 	.byte	0x08
	.zero		1


	//   ....[53]....
        /*03d0*/ 	.word	0x000005a0
        /*03d4*/ 	.word	0x000000ff
        /*03d8*/ 	.word	0x000001f0
        /*03dc*/ 	.short	0x0100
        /*03de*/ 	.byte	0x08
	.zero		1


	//   ....[54]....
        /*03e0*/ 	.word	0x000005b0
        /*03e4*/ 	.word	0x000000ff
        /*03e8*/ 	.word	0x000000d8
        /*03ec*/ 	.short	0x0100
        /*03ee*/ 	.byte	0x08
	.zero		1


	//   ....[55]....
        /*03f0*/ 	.word	0x000005c0
        /*03f4*/ 	.word	0x000000ff
        /*03f8*/ 	.word	0x000001f8
        /*03fc*/ 	.short	0x0100
        /*03fe*/ 	.byte	0x08
	.zero		1


	//   ....[56]....
        /*0400*/ 	.word	0x000005d0
        /*0404*/ 	.word	0x000000ff
        /*0408*/ 	.word	0x000000e0
        /*040c*/ 	.short	0x0100
        /*040e*/ 	.byte	0x08
	.zero		1


	//   ....[57]....
        /*0410*/ 	.word	0x000005e0
        /*0414*/ 	.word	0x000000ff
        /*0418*/ 	.word	0x00000200
        /*041c*/ 	.short	0x0100
        /*041e*/ 	.byte	0x08
	.zero		1


	//   ....[58]....
        /*0420*/ 	.word	0x000005f0
        /*0424*/ 	.word	0x000000ff
        /*0428*/ 	.word	0x000000e8
        /*042c*/ 	.short	0x0100
        /*042e*/ 	.byte	0x08
	.zero		1


	//   ....[59]....
        /*0430*/ 	.word	0x00000600
        /*0434*/ 	.word	0x000000ff
        /*0438*/ 	.word	0x00000208
        /*043c*/ 	.short	0x0100
        /*043e*/ 	.byte	0x08
	.zero		1


	//   ....[60]....
        /*0440*/ 	.word	0x00000610
        /*0444*/ 	.word	0x000000ff
        /*0448*/ 	.word	0x000000f0
        /*044c*/ 	.short	0x0100
        /*044e*/ 	.byte	0x08
	.zero		1


	//   ....[61]....
        /*0450*/ 	.word	0x00000620
        /*0454*/ 	.word	0x000000ff
        /*0458*/ 	.word	0x00000210
        /*045c*/ 	.short	0x0100
        /*045e*/ 	.byte	0x08
	.zero		1


	//   ....[62]....
        /*0460*/ 	.word	0x00000630
        /*0464*/ 	.word	0x000000ff
        /*0468*/ 	.word	0x000000f8
        /*046c*/ 	.short	0x0100
        /*046e*/ 	.byte	0x08
	.zero		1


	//   ....[63]....
        /*0470*/ 	.word	0x00000640
        /*0474*/ 	.word	0x000000ff
        /*0478*/ 	.word	0x00000218
        /*047c*/ 	.short	0x0100
        /*047e*/ 	.byte	0x08
	.zero		1


	//   ....[64]....
        /*0480*/ 	.word	0x00000650
        /*0484*/ 	.word	0x000000ff
        /*0488*/ 	.word	0x00000100
        /*048c*/ 	.short	0x0100
        /*048e*/ 	.byte	0x08
	.zero		1


	//   ....[65]....
        /*0490*/ 	.word	0x00000660
        /*0494*/ 	.word	0x000000ff
        /*0498*/ 	.word	0x00000220
        /*049c*/ 	.short	0x0100
        /*049e*/ 	.byte	0x08
	.zero		1


	//   ....[66]....
        /*04a0*/ 	.word	0x00000670
        /*04a4*/ 	.word	0x000000ff
        /*04a8*/ 	.word	0x00000108
        /*04ac*/ 	.short	0x0100
        /*04ae*/ 	.byte	0x08
	.zero		1


	//   ....[67]....
        /*04b0*/ 	.word	0x00000680
        /*04b4*/ 	.word	0x000000ff
        /*04b8*/ 	.word	0x00000228
        /*04bc*/ 	.short	0x0100
        /*04be*/ 	.byte	0x08
	.zero		1


	//   ....[68]....
        /*04c0*/ 	.word	0x00000690
        /*04c4*/ 	.word	0x000000ff
        /*04c8*/ 	.word	0x00000110
        /*04cc*/ 	.short	0x0100
        /*04ce*/ 	.byte	0x08
	.zero		1


	//   ....[69]....
        /*04d0*/ 	.word	0x000006a0
        /*04d4*/ 	.word	0x000000ff
        /*04d8*/ 	.word	0x00000230
        /*04dc*/ 	.short	0x0100
        /*04de*/ 	.byte	0x08
	.zero		1


	//   ....[70]....
        /*04e0*/ 	.word	0x000006b0
        /*04e4*/ 	.word	0x000000ff
        /*04e8*/ 	.word	0x00000118
        /*04ec*/ 	.short	0x0100
        /*04ee*/ 	.byte	0x08
	.zero		1


	//   ....[71]....
        /*04f0*/ 	.word	0x000006c0
        /*04f4*/ 	.word	0x000000ff
        /*04f8*/ 	.word	0x00000238
        /*04fc*/ 	.short	0x0100
        /*04fe*/ 	.byte	0x08
	.zero		1


	//   ....[72]....
        /*0500*/ 	.word	0x00000990
        /*0504*/ 	.word	0x000000ff
        /*0508*/ 	.word	0x00000250
        /*050c*/ 	.short	0x0100
        /*050e*/ 	.byte	0x08
	.zero		1


	//   ....[73]....
        /*0510*/ 	.word	0x000009f0
        /*0514*/ 	.word	0x000000ff
        /*0518*/ 	.word	0x00000258
        /*051c*/ 	.short	0x0100
        /*051e*/ 	.byte	0x08
	.zero		1


	//   ....[74]....
        /*0520*/ 	.word	0x00001860
        /*0524*/ 	.word	0x00000003
        /*0528*/ 	.word	0x00000000
        /*052c*/ 	.short	0x010a
        /*052e*/ 	.byte	0x3f
	.zero		1


	//   ....[75]....
        /*0530*/ 	.word	0x000018c0
        /*0534*/ 	.word	0x00000003
        /*0538*/ 	.word	0x00000000
        /*053c*/ 	.short	0x010a
        /*053e*/ 	.byte	0x3f
	.zero		1


	//   ....[76]....
        /*0540*/ 	.word	0x00001ad0
        /*0544*/ 	.word	0x000000ff
        /*0548*/ 	.word	0x00000000
        /*054c*/ 	.short	0x010a
        /*054e*/ 	.byte	0x04
	.zero		1


	//   ....[77]....
        /*0550*/ 	.word	0x00001b10
        /*0554*/ 	.word	0x000000ff
        /*0558*/ 	.word	0x00000000
        /*055c*/ 	.short	0x010a
        /*055e*/ 	.byte	0x04
	.zero		1


	//   ....[78]....
        /*0560*/ 	.word	0x00001c60
        /*0564*/ 	.word	0x000000ff
        /*0568*/ 	.word	0x00000000
        /*056c*/ 	.short	0x0101
        /*056e*/ 	.byte	0x04
	.zero		1


	//   ....[79]....
        /*0570*/ 	.word	0x00001e10
        /*0574*/ 	.word	0x000000ff
        /*0578*/ 	.word	0x00000000
        /*057c*/ 	.short	0x0101
        /*057e*/ 	.byte	0x06
	.zero		1


	//   ....[80]....
        /*0580*/ 	.word	0x000038e0
        /*0584*/ 	.word	0x0000000e
        /*0588*/ 	.word	0x00000120
        /*058c*/ 	.short	0x010a
        /*058e*/ 	.byte	0x3f
	.zero		1


	//   ....[81]....
        /*0590*/ 	.word	0x00003c70
        /*0594*/ 	.word	0x00000005
        /*0598*/ 	.word	0x00000258
        /*059c*/ 	.short	0x0101
        /*059e*/ 	.byte	0x3f
	.zero		1


	//   ....[82]....
        /*05a0*/ 	.word	0x000043d0
        /*05a4*/ 	.word	0x00000007
        /*05a8*/ 	.word	0x00000000
        /*05ac*/ 	.short	0x010a
        /*05ae*/ 	.byte	0x3f
	.zero		1


	//   ....[83]....
        /*05b0*/ 	.word	0x00004450
        /*05b4*/ 	.word	0x00000008
        /*05b8*/ 	.word	0x00000000
        /*05bc*/ 	.short	0x010a
        /*05be*/ 	.byte	0x3f
	.zero		1


	//   ....[84]....
        /*05c0*/ 	.word	0x000044e0
        /*05c4*/ 	.word	0x00000009
        /*05c8*/ 	.word	0x00000000
        /*05cc*/ 	.short	0x010a
        /*05ce*/ 	.byte	0x3f
	.zero		1


	//   ....[85]....
        /*05d0*/ 	.word	0x00004570
        /*05d4*/ 	.word	0x00000008
        /*05d8*/ 	.word	0x00000000
        /*05dc*/ 	.short	0x010a
        /*05de*/ 	.byte	0x3f
	.zero		1


	//   ....[86]....
        /*05e0*/ 	.word	0x00004600
        /*05e4*/ 	.word	0x00000009
        /*05e8*/ 	.word	0x00000000
        /*05ec*/ 	.short	0x010a
        /*05ee*/ 	.byte	0x3f
	.zero		1


	//   ....[87]....
        /*05f0*/ 	.word	0x00004690
        /*05f4*/ 	.word	0x00000008
        /*05f8*/ 	.word	0x00000000
        /*05fc*/ 	.short	0x010a
        /*05fe*/ 	.byte	0x3f
	.zero		1


	//   ....[88]....
        /*0600*/ 	.word	0x00004720
        /*0604*/ 	.word	0x00000009
        /*0608*/ 	.word	0x00000000
        /*060c*/ 	.short	0x010a
        /*060e*/ 	.byte	0x3f
	.zero		1


	//   ....[89]....
        /*0610*/ 	.word	0x000047b0
        /*0614*/ 	.word	0x00000008
        /*0618*/ 	.word	0x00000000
        /*061c*/ 	.short	0x010a
        /*061e*/ 	.byte	0x3f
	.zero		1


	//   ....[90]....
        /*0620*/ 	.word	0x00004840
        /*0624*/ 	.word	0x00000009
        /*0628*/ 	.word	0x00000000
        /*062c*/ 	.short	0x010a
        /*062e*/ 	.byte	0x3f
	.zero		1


	//   ....[91]....
        /*0630*/ 	.word	0x000048d0
        /*0634*/ 	.word	0x00000008
        /*0638*/ 	.word	0x00000000
        /*063c*/ 	.short	0x010a
        /*063e*/ 	.byte	0x3f
	.zero		1


	//   ....[92]....
        /*0640*/ 	.word	0x00004960
        /*0644*/ 	.word	0x00000009
        /*0648*/ 	.word	0x00000000
        /*064c*/ 	.short	0x010a
        /*064e*/ 	.byte	0x3f
	.zero		1


	//   ....[93]....
        /*0650*/ 	.word	0x000049f0
        /*0654*/ 	.word	0x00000008
        /*0658*/ 	.word	0x00000000
        /*065c*/ 	.short	0x010a
        /*065e*/ 	.byte	0x3f
	.zero		1


	//   ....[94]....
        /*0660*/ 	.word	0x00004a80
        /*0664*/ 	.word	0x00000009
        /*0668*/ 	.word	0x00000000
        /*066c*/ 	.short	0x010a
        /*066e*/ 	.byte	0x3f
	.zero		1


	//   ....[95]....
        /*0670*/ 	.word	0x00004b10
        /*0674*/ 	.word	0x00000008
        /*0678*/ 	.word	0x00000000
        /*067c*/ 	.short	0x010a
        /*067e*/ 	.byte	0x3f
	.zero		1


	//   ....[96]....
        /*0680*/ 	.word	0x00004ba0
        /*0684*/ 	.word	0x00000009
        /*0688*/ 	.word	0x00000000
        /*068c*/ 	.short	0x010a
        /*068e*/ 	.byte	0x3f
	.zero		1


	//   ....[97]....
        /*0690*/ 	.word	0x00004c30
        /*0694*/ 	.word	0x00000008
        /*0698*/ 	.word	0x00000000
        /*069c*/ 	.short	0x010a
        /*069e*/ 	.byte	0x3f
	.zero		1


	//   ....[98]....
        /*06a0*/ 	.word	0x00004cc0
        /*06a4*/ 	.word	0x00000009
        /*06a8*/ 	.word	0x00000000
        /*06ac*/ 	.short	0x010a
        /*06ae*/ 	.byte	0x3f
	.zero		1


	//   ....[99]....
        /*06b0*/ 	.word	0x00004d50
        /*06b4*/ 	.word	0x00000008
        /*06b8*/ 	.word	0x00000000
        /*06bc*/ 	.short	0x010a
        /*06be*/ 	.byte	0x3f
	.zero		1


	//   ....[100]....
        /*06c0*/ 	.word	0x00004de0
        /*06c4*/ 	.word	0x00000009
        /*06c8*/ 	.word	0x00000000
        /*06cc*/ 	.short	0x010a
        /*06ce*/ 	.byte	0x3f
	.zero		1


	//   ....[101]....
        /*06d0*/ 	.word	0x00004e70
        /*06d4*/ 	.word	0x00000008
        /*06d8*/ 	.word	0x00000000
        /*06dc*/ 	.short	0x010a
        /*06de*/ 	.byte	0x3f
	.zero		1


	//   ....[102]....
        /*06e0*/ 	.word	0x00004f00
        /*06e4*/ 	.word	0x00000009
        /*06e8*/ 	.word	0x00000000
        /*06ec*/ 	.short	0x010a
        /*06ee*/ 	.byte	0x3f
	.zero		1


	//   ....[103]....
        /*06f0*/ 	.word	0x00004f90
        /*06f4*/ 	.word	0x00000008
        /*06f8*/ 	.word	0x00000000
        /*06fc*/ 	.short	0x010a
        /*06fe*/ 	.byte	0x3f
	.zero		1


	//   ....[104]....
        /*0700*/ 	.word	0x00005020
        /*0704*/ 	.word	0x00000009
        /*0708*/ 	.word	0x00000000
        /*070c*/ 	.short	0x010a
        /*070e*/ 	.byte	0x3f
	.zero		1


	//   ....[105]....
        /*0710*/ 	.word	0x000050b0
        /*0714*/ 	.word	0x00000008
        /*0718*/ 	.word	0x00000000
        /*071c*/ 	.short	0x010a
        /*071e*/ 	.byte	0x3f
	.zero		1


	//   ....[106]....
        /*0720*/ 	.word	0x00005140
        /*0724*/ 	.word	0x00000009
        /*0728*/ 	.word	0x00000000
        /*072c*/ 	.short	0x010a
        /*072e*/ 	.byte	0x3f
	.zero		1


	//   ....[107]....
        /*0730*/ 	.word	0x000051d0
        /*0734*/ 	.word	0x00000008
        /*0738*/ 	.word	0x00000000
        /*073c*/ 	.short	0x010a
        /*073e*/ 	.byte	0x3f
	.zero		1


	//   ....[108]....
        /*0740*/ 	.word	0x00005260
        /*0744*/ 	.word	0x00000009
        /*0748*/ 	.word	0x00000000
        /*074c*/ 	.short	0x010a
        /*074e*/ 	.byte	0x3f
	.zero		1


	//   ....[109]....
        /*0750*/ 	.word	0x000052f0
        /*0754*/ 	.word	0x00000008
        /*0758*/ 	.word	0x00000000
        /*075c*/ 	.short	0x010a
        /*075e*/ 	.byte	0x3f
	.zero		1


	//   ....[110]....
        /*0760*/ 	.word	0x00005380
        /*0764*/ 	.word	0x00000009
        /*0768*/ 	.word	0x00000000
        /*076c*/ 	.short	0x010a
        /*076e*/ 	.byte	0x3f
	.zero		1


	//   ....[111]....
        /*0770*/ 	.word	0x00005410
        /*0774*/ 	.word	0x00000008
        /*0778*/ 	.word	0x00000000
        /*077c*/ 	.short	0x010a
        /*077e*/ 	.byte	0x3f
	.zero		1


	//   ....[112]....
        /*0780*/ 	.word	0x000054a0
        /*0784*/ 	.word	0x00000009
        /*0788*/ 	.word	0x00000000
        /*078c*/ 	.short	0x010a
        /*078e*/ 	.byte	0x3f
	.zero		1


	//   ....[113]....
        /*0790*/ 	.word	0x00005530
        /*0794*/ 	.word	0x00000008
        /*0798*/ 	.word	0x00000000
        /*079c*/ 	.short	0x010a
        /*079e*/ 	.byte	0x3f
	.zero		1


	//   ....[114]....
        /*07a0*/ 	.word	0x000055c0
        /*07a4*/ 	.word	0x00000009
        /*07a8*/ 	.word	0x00000000
        /*07ac*/ 	.short	0x010a
        /*07ae*/ 	.byte	0x3f
	.zero		1


	//   ....[115]....
        /*07b0*/ 	.word	0x00005650
        /*07b4*/ 	.word	0x00000008
        /*07b8*/ 	.word	0x00000000
        /*07bc*/ 	.short	0x010a
        /*07be*/ 	.byte	0x3f
	.zero		1


	//   ....[116]....
        /*07c0*/ 	.word	0x000056e0
        /*07c4*/ 	.word	0x0000000b
        /*07c8*/ 	.word	0x00000000
        /*07cc*/ 	.short	0x010a
        /*07ce*/ 	.byte	0x3f
	.zero		1


	//   ....[117]....
        /*07d0*/ 	.word	0x00005770
        /*07d4*/ 	.word	0x00000003
        /*07d8*/ 	.word	0x00000000
        /*07dc*/ 	.short	0x010a
        /*07de*/ 	.byte	0x3f
	.zero		1


	//   ....[118]....
        /*07e0*/ 	.word	0x000057d0
        /*07e4*/ 	.word	0x00000003
        /*07e8*/ 	.word	0x00000000
        /*07ec*/ 	.short	0x010a
        /*07ee*/ 	.byte	0x3f
	.zero		1


	//   ....[119]....
        /*07f0*/ 	.word	0x00005830
        /*07f4*/ 	.word	0x00000003
        /*07f8*/ 	.word	0x00000000
        /*07fc*/ 	.short	0x010a
        /*07fe*/ 	.byte	0x3f
	.zero		1


	//   ....[120]....
        /*0800*/ 	.word	0x00005900
        /*0804*/ 	.word	0x0000000e
        /*0808*/ 	.word	0x00000120
        /*080c*/ 	.short	0x010a
        /*080e*/ 	.byte	0x3f
	.zero		1


	//   ....[121]....
        /*0810*/ 	.word	0x000059d0
        /*0814*/ 	.word	0x00000007
        /*0818*/ 	.word	0x00000000
        /*081c*/ 	.short	0x010a
        /*081e*/ 	.byte	0x3f
	.zero		1


	//   ....[122]....
        /*0820*/ 	.word	0x00005a20
        /*0824*/ 	.word	0x00000008
        /*0828*/ 	.word	0x00000000
        /*082c*/ 	.short	0x010a
        /*082e*/ 	.byte	0x3f
	.zero		1


	//   ....[123]....
        /*0830*/ 	.word	0x00005a70
        /*0834*/ 	.word	0x00000009
        /*0838*/ 	.word	0x00000000
        /*083c*/ 	.short	0x010a
        /*083e*/ 	.byte	0x3f
	.zero		1


	//   ....[124]....
        /*0840*/ 	.word	0x00005ac0
        /*0844*/ 	.word	0x00000008
        /*0848*/ 	.word	0x00000000
        /*084c*/ 	.short	0x010a
        /*084e*/ 	.byte	0x3f
	.zero		1


	//   ....[125]....
        /*0850*/ 	.word	0x00005b10
        /*0854*/ 	.word	0x00000009
        /*0858*/ 	.word	0x00000000
        /*085c*/ 	.short	0x010a
        /*085e*/ 	.byte	0x3f
	.zero		1


	//   ....[126]....
        /*0860*/ 	.word	0x00005b60
        /*0864*/ 	.word	0x00000008
        /*0868*/ 	.word	0x00000000
        /*086c*/ 	.short	0x010a
        /*086e*/ 	.byte	0x3f
	.zero		1


	//   ....[127]....
        /*0870*/ 	.word	0x00005bb0
        /*0874*/ 	.word	0x00000009
        /*0878*/ 	.word	0x00000000
        /*087c*/ 	.short	0x010a
        /*087e*/ 	.byte	0x3f
	.zero		1


	//   ....[128]....
        /*0880*/ 	.word	0x00005c00
        /*0884*/ 	.word	0x00000008
        /*0888*/ 	.word	0x00000000
        /*088c*/ 	.short	0x010a
        /*088e*/ 	.byte	0x3f
	.zero		1


	//   ....[129]....
        /*0890*/ 	.word	0x00005c50
        /*0894*/ 	.word	0x00000009
        /*0898*/ 	.word	0x00000000
        /*089c*/ 	.short	0x010a
        /*089e*/ 	.byte	0x3f
	.zero		1


	//   ....[130]....
        /*08a0*/ 	.word	0x00005ca0
        /*08a4*/ 	.word	0x00000008
        /*08a8*/ 	.word	0x00000000
        /*08ac*/ 	.short	0x010a
        /*08ae*/ 	.byte	0x3f
	.zero		1


	//   ....[131]....
        /*08b0*/ 	.word	0x00005cf0
        /*08b4*/ 	.word	0x00000009
        /*08b8*/ 	.word	0x00000000
        /*08bc*/ 	.short	0x010a
        /*08be*/ 	.byte	0x3f
	.zero		1


	//   ....[132]....
        /*08c0*/ 	.word	0x00005d40
        /*08c4*/ 	.word	0x00000008
        /*08c8*/ 	.word	0x00000000
        /*08cc*/ 	.short	0x010a
        /*08ce*/ 	.byte	0x3f
	.zero		1


	//   ....[133]....
        /*08d0*/ 	.word	0x00005d90
        /*08d4*/ 	.word	0x00000009
        /*08d8*/ 	.word	0x00000000
        /*08dc*/ 	.short	0x010a
        /*08de*/ 	.byte	0x3f
	.zero		1


	//   ....[134]....
        /*08e0*/ 	.word	0x00005de0
        /*08e4*/ 	.word	0x00000008
        /*08e8*/ 	.word	0x00000000
        /*08ec*/ 	.short	0x010a
        /*08ee*/ 	.byte	0x3f
	.zero		1


	//   ....[135]....
        /*08f0*/ 	.word	0x00005e30
        /*08f4*/ 	.word	0x00000009
        /*08f8*/ 	.word	0x00000000
        /*08fc*/ 	.short	0x010a
        /*08fe*/ 	.byte	0x3f
	.zero		1


	//   ....[136]....
        /*0900*/ 	.word	0x00005e80
        /*0904*/ 	.word	0x00000008
        /*0908*/ 	.word	0x00000000
        /*090c*/ 	.short	0x010a
        /*090e*/ 	.byte	0x3f
	.zero		1


	//   ....[137]....
        /*0910*/ 	.word	0x00005ed0
        /*0914*/ 	.word	0x00000009
        /*0918*/ 	.word	0x00000000
        /*091c*/ 	.short	0x010a
        /*091e*/ 	.byte	0x3f
	.zero		1


	//   ....[138]....
        /*0920*/ 	.word	0x00005f20
        /*0924*/ 	.word	0x00000008
        /*0928*/ 	.word	0x00000000
        /*092c*/ 	.short	0x010a
        /*092e*/ 	.byte	0x3f
	.zero		1


	//   ....[139]....
        /*0930*/ 	.word	0x00005f70
        /*0934*/ 	.word	0x00000009
        /*0938*/ 	.word	0x00000000
        /*093c*/ 	.short	0x010a
        /*093e*/ 	.byte	0x3f
	.zero		1


	//   ....[140]....
        /*0940*/ 	.word	0x00005fc0
        /*0944*/ 	.word	0x00000008
        /*0948*/ 	.word	0x00000000
        /*094c*/ 	.short	0x010a
        /*094e*/ 	.byte	0x3f
	.zero		1


	//   ....[141]....
        /*0950*/ 	.word	0x00006010
        /*0954*/ 	.word	0x00000009
        /*0958*/ 	.word	0x00000000
        /*095c*/ 	.short	0x010a
        /*095e*/ 	.byte	0x3f
	.zero		1


	//   ....[142]....
        /*0960*/ 	.word	0x00006060
        /*0964*/ 	.word	0x00000008
        /*0968*/ 	.word	0x00000000
        /*096c*/ 	.short	0x010a
        /*096e*/ 	.byte	0x3f
	.zero		1


	//   ....[143]....
        /*0970*/ 	.word	0x000060b0
        /*0974*/ 	.word	0x00000009
        /*0978*/ 	.word	0x00000000
        /*097c*/ 	.short	0x010a
        /*097e*/ 	.byte	0x3f
	.zero		1


	//   ....[144]....
        /*0980*/ 	.word	0x00006100
        /*0984*/ 	.word	0x00000008
        /*0988*/ 	.word	0x00000000
        /*098c*/ 	.short	0x010a
        /*098e*/ 	.byte	0x3f
	.zero		1


	//   ....[145]....
        /*0990*/ 	.word	0x00006150
        /*0994*/ 	.word	0x00000009
        /*0998*/ 	.word	0x00000000
        /*099c*/ 	.short	0x010a
        /*099e*/ 	.byte	0x3f
	.zero		1


	//   ....[146]....
        /*09a0*/ 	.word	0x000061a0
        /*09a4*/ 	.word	0x00000008
        /*09a8*/ 	.word	0x00000000
        /*09ac*/ 	.short	0x010a
        /*09ae*/ 	.byte	0x3f
	.zero		1


	//   ....[147]....
        /*09b0*/ 	.word	0x000061f0
        /*09b4*/ 	.word	0x00000009
        /*09b8*/ 	.word	0x00000000
        /*09bc*/ 	.short	0x010a
        /*09be*/ 	.byte	0x3f
	.zero		1


	//   ....[148]....
        /*09c0*/ 	.word	0x00006240
        /*09c4*/ 	.word	0x00000008
        /*09c8*/ 	.word	0x00000000
        /*09cc*/ 	.short	0x010a
        /*09ce*/ 	.byte	0x3f
	.zero		1


	//   ....[149]....
        /*09d0*/ 	.word	0x00006290
        /*09d4*/ 	.word	0x00000009
        /*09d8*/ 	.word	0x00000000
        /*09dc*/ 	.short	0x010a
        /*09de*/ 	.byte	0x3f
	.zero		1


	//   ....[150]....
        /*09e0*/ 	.word	0x000062e0
        /*09e4*/ 	.word	0x00000008
        /*09e8*/ 	.word	0x00000000
        /*09ec*/ 	.short	0x010a
        /*09ee*/ 	.byte	0x3f
	.zero		1


	//   ....[151]....
        /*09f0*/ 	.word	0x00006330
        /*09f4*/ 	.word	0x00000009
        /*09f8*/ 	.word	0x00000000
        /*09fc*/ 	.short	0x010a
        /*09fe*/ 	.byte	0x3f
	.zero		1


	//   ....[152]....
        /*0a00*/ 	.word	0x00006380
        /*0a04*/ 	.word	0x00000008
        /*0a08*/ 	.word	0x00000000
        /*0a0c*/ 	.short	0x010a
        /*0a0e*/ 	.byte	0x3f
	.zero		1


	//   ....[153]....
        /*0a10*/ 	.word	0x000063d0
        /*0a14*/ 	.word	0x00000009
        /*0a18*/ 	.word	0x00000000
        /*0a1c*/ 	.short	0x010a
        /*0a1e*/ 	.byte	0x3f
	.zero		1


	//   ....[154]....
        /*0a20*/ 	.word	0x00006420
        /*0a24*/ 	.word	0x00000008
        /*0a28*/ 	.word	0x00000000
        /*0a2c*/ 	.short	0x010a
        /*0a2e*/ 	.byte	0x3f
	.zero		1


	//   ....[155]....
        /*0a30*/ 	.word	0x00006470
        /*0a34*/ 	.word	0x0000000b
        /*0a38*/ 	.word	0x00000000
        /*0a3c*/ 	.short	0x010a
        /*0a3e*/ 	.byte	0x3f
	.zero		1


	//----- nvinfo : EIATTR_NUM_MBARRIERS
	.align		4
.L_35:
        /*0a40*/ 	.byte	0x03, 0x38
        /*0a42*/ 	.short	0x004a


	//----- nvinfo : EIATTR_EXIT_INSTR_OFFSETS
	.align		4
        /*0a44*/ 	.byte	0x04, 0x1c
        /*0a46*/ 	.short	(.L_37 - .L_36)


	//   ....[0]....
.L_36:
        /*0a48*/ 	.word	0x00000a90


	//   ....[1]....
        /*0a4c*/ 	.word	0x00001350


	//   ....[2]....
        /*0a50*/ 	.word	0x00002fc0


	//   ....[3]....
        /*0a54*/ 	.word	0x000035f0


	//   ....[4]....
        /*0a58*/ 	.word	0x000057c0


	//----- nvinfo : EIATTR_MAX_THREADS
	.align		4
.L_37:
        /*0a5c*/ 	.byte	0x04, 0x05
        /*0a5e*/ 	.short	(.L_39 - .L_38)
.L_38:
        /*0a60*/ 	.word	0x00000180
        /*0a64*/ 	.word	0x00000001
        /*0a68*/ 	.word	0x00000001


	//----- nvinfo : EIATTR_CRS_STACK_SIZE
	.align		4
.L_39:
        /*0a6c*/ 	.byte	0x04, 0x1e
        /*0a6e*/ 	.short	(.L_41 - .L_40)
.L_40:
        /*0a70*/ 	.word	0x00000000


	//----- nvinfo : EIATTR_CBANK_PARAM_SIZE
	.align		4
.L_41:
        /*0a74*/ 	.byte	0x03, 0x19
        /*0a76*/ 	.short	0x0470


	//----- nvinfo : EIATTR_PARAM_CBANK
	.align		4
        /*0a78*/ 	.byte	0x04, 0x0a
        /*0a7a*/ 	.short	(.L_43 - .L_42)
	.align		4
.L_42:
        /*0a7c*/ 	.word	index@(.nv.constant0._ZN7cutlass13device_kernelINS_4gemm6kernel13GemmUniversalIN4cute5tupleIJiiiiEEENS1_10collective13CollectiveMmaINS1_34MainloopSm90TmaGmmaWarpSpecializedILi36ENS5_IJNS4_1CILi1EEESB_SB_EEENS1_35KernelTmaWarpSpecializedCooperativeEEENS5_IJNSA_ILi192EEENSA_ILi8EEENSA_ILi32EEEEEEaNS5_IJlSB_lEEEaSJ_NS4_8TiledMMAINS4_8MMA_AtomIJNS4_4SM904GMMA25MMA_64x8x32_S32S8S8_SS_TNEEEENS4_6LayoutINS5_IJNSA_ILi2EEESB_SB_EEENS5_IJSB_NSA_ILi0EEEST_EEEEENS5_IJNS4_10UnderscoreESW_SW_EEEEENS4_13SM90_TMA_LOADENS4_14ComposedLayoutINS4_7SwizzleILi1ELi4ELi3EEENS4_18smem_ptr_flag_bitsILi8EEENSQ_INS5_IJSG_SH_EEENS5_IJSH_SB_EEEEEEEvNS4_8identityESZ_S18_vS19_EENS_8epilogue10collective6detail29Sm90TmaWarpSpecializedAdapterINS1C_15DefaultEpilogueIaSJ_SJ_NS1B_6thread17LinearCombinationIaLi1EiiLNS1G_9ScaleType4KindE0ELNS_15FloatRoundStyleE2EaEENS1_15EpilogueDefaultEEEEEvvEEEEvNT_6ParamsE)
        /*0a80*/ 	.short	0x0210
        /*0a82*/ 	.short	0x0470


	//----- nvinfo : EIATTR_SW_WAR
	.align		4
.L_43:
        /*0a84*/ 	.byte	0x04, 0x36
        /*0a86*/ 	.short	(.L_45 - .L_44)
.L_44:
        /*0a88*/ 	.word	0x00000008
.L_45:


//--------------------- .nv.callgraph             --------------------------
	.section	.nv.callgraph,"",@"SHT_CUDA_CALLGRAPH"
	.align	4
	.sectionentsize	8
	.align		4
        /*0000*/ 	.word	0x00000000
	.align		4
        /*0004*/ 	.word	0xffffffff
	.align		4
        /*0008*/ 	.word	index@(_ZN7cutlass13device_kernelINS_4gemm6kernel13GemmUniversalIN4cute5tupleIJiiiiEEENS1_10collective13CollectiveMmaINS1_34MainloopSm90TmaGmmaWarpSpecializedILi36ENS5_IJNS4_1CILi1EEESB_SB_EEENS1_35KernelTmaWarpSpecializedCooperativeEEENS5_IJNSA_ILi192EEENSA_ILi8EEENSA_ILi32EEEEEEaNS5_IJlSB_lEEEaSJ_NS4_8TiledMMAINS4_8MMA_AtomIJNS4_4SM904GMMA25MMA_64x8x32_S32S8S8_SS_TNEEEENS4_6LayoutINS5_IJNSA_ILi2EEESB_SB_EEENS5_IJSB_NSA_ILi0EEEST_EEEEENS5_IJNS4_10UnderscoreESW_SW_EEEEENS4_13SM90_TMA_LOADENS4_14ComposedLayoutINS4_7SwizzleILi1ELi4ELi3EEENS4_18smem_ptr_flag_bitsILi8EEENSQ_INS5_IJSG_SH_EEENS5_IJSH_SB_EEEEEEEvNS4_8identityESZ_S18_vS19_EENS_8epilogue10collective6detail29Sm90TmaWarpSpecializedAdapterINS1C_15DefaultEpilogueIaSJ_SJ_NS1B_6thread17LinearCombinationIaLi1EiiLNS1G_9ScaleType4KindE0ELNS_15FloatRoundStyleE2EaEENS1_15EpilogueDefaultEEEEEvvEEEEvNT_6ParamsE)
	.align		4
        /*000c*/ 	.word	index@(__assertfail)
	.align		4
        /*0010*/ 	.word	0x00000000
	.align		4
        /*0014*/ 	.word	0xfffffffe
	.align		4
        /*0018*/ 	.word	0x00000000
	.align		4
        /*001c*/ 	.word	0xfffffffd
	.align		4
        /*0020*/ 	.word	0x00000000
	.align		4
        /*0024*/ 	.word	0xfffffffc


//--------------------- .nv.constant4             --------------------------
	.section	.nv.constant4,"a",@progbits
	.align	8
	.align		8
.nv.constant4:
        /*0000*/ 	.dword	__assertfail
	.align		8
        /*0008*/ 	.dword	__unnamed_1
	.align		8
        /*0010*/ 	.dword	_ZN39_INTERNAL_23f6bf40_4_k_cu_ba281555_95654cuda3std3__45__cpo5beginE
	.align		8
        /*0018*/ 	.dword	_ZN39_INTERNAL_23f6bf40_4_k_cu_ba281555_95654cuda3std3__45__cpo3endE
	.align		8
        /*0020*/ 	.dword	_ZN39_INTERNAL_23f6bf40_4_k_cu_ba281555_95654cuda3std3__45__cpo6cbeginE
	.align		8
        /*0028*/ 	.dword	_ZN39_INTERNAL_23f6bf40_4_k_cu_ba281555_95654cuda3std3__45__cpo4cendE
	.align		8
        /*0030*/ 	.dword	_ZN39_INTERNAL_23f6bf40_4_k_cu_ba281555_95654cuda3std3__441_GLOBAL__N__23f6bf40_4_k_cu_ba281555_95656ignoreE
	.align		8
        /*0038*/ 	.dword	_ZN39_INTERNAL_23f6bf40_4_k_cu_ba281555_95654cuda3std3__419piecewise_constructE
	.align		8
        /*0040*/ 	.dword	_ZN39_INTERNAL_23f6bf40_4_k_cu_ba281555_95654cuda3std3__48in_placeE
	.align		8
        /*0048*/ 	.dword	_ZN39_INTERNAL_23f6bf40_4_k_cu_ba281555_95654cuda3std6ranges3__45__cpo4swapE
	.align		8
        /*0050*/ 	.dword	_ZN39_INTERNAL_23f6bf40_4_k_cu_ba281555_95654cuda3std6ranges3__45__cpo9iter_moveE
	.align		8
        /*0058*/ 	.dword	_ZN39_INTERNAL_23f6bf40_4_k_cu_ba281555_95654cute7productE
	.align		8
        /*0060*/ 	.dword	_ZN39_INTERNAL_23f6bf40_4_k_cu_ba281555_95654cute1_E
	.align		8
        /*0068*/ 	.dword	$str$22
	.align		8
        /*0070*/ 	.dword	$str$23


//--------------------- .text._ZN7cutlass13device_kernelINS_4gemm6kernel13GemmUniversalIN4cute5tupleIJiiiiEEENS1_10collective13CollectiveMmaINS1_34MainloopSm90TmaGmmaWarpSpecializedILi36ENS5_IJNS4_1CILi1EEESB_SB_EEENS1_35KernelTmaWarpSpecializedCooperativeEEENS5_IJNSA_ILi192EEENSA_ILi8EEENSA_ILi32EEEEEEaNS5_IJlSB_lEEEaSJ_NS4_8TiledMMAINS4_8MMA_AtomIJNS4_4SM904GMMA25MMA_64x8x32_S32S8S8_SS_TNEEEENS4_6LayoutINS5_IJNSA_ILi2EEESB_SB_EEENS5_IJSB_NSA_ILi0EEEST_EEEEENS5_IJNS4_10UnderscoreESW_SW_EEEEENS4_13SM90_TMA_LOADENS4_14ComposedLayoutINS4_7SwizzleILi1ELi4ELi3EEENS4_18smem_ptr_flag_bitsILi8EEENSQ_INS5_IJSG_SH_EEENS5_IJSH_SB_EEEEEEEvNS4_8identityESZ_S18_vS19_EENS_8epilogue10collective6detail29Sm90TmaWarpSpecializedAdapterINS1C_15DefaultEpilogueIaSJ_SJ_NS1B_6thread17LinearCombinationIaLi1EiiLNS1G_9ScaleType4KindE0ELNS_15FloatRoundStyleE2EaEENS1_15EpilogueDefaultEEEEEvvEEEEvNT_6ParamsE --------------------------
	.section	.text._ZN7cutlass13device_kernelINS_4gemm6kernel13GemmUniversalIN4cute5tupleIJiiiiEEENS1_10collective13CollectiveMmaINS1_34MainloopSm90TmaGmmaWarpSpecializedILi36ENS5_IJNS4_1CILi1EEESB_SB_EEENS1_35KernelTmaWarpSpecializedCooperativeEEENS5_IJNSA_ILi192EEENSA_ILi8EEENSA_ILi32EEEEEEaNS5_IJlSB_lEEEaSJ_NS4_8TiledMMAINS4_8MMA_AtomIJNS4_4SM904GMMA25MMA_64x8x32_S32S8S8_SS_TNEEEENS4_6LayoutINS5_IJNSA_ILi2EEESB_SB_EEENS5_IJSB_NSA_ILi0EEEST_EEEEENS5_IJNS4_10UnderscoreESW_SW_EEEEENS4_13SM90_TMA_LOADENS4_14ComposedLayoutINS4_7SwizzleILi1ELi4ELi3EEENS4_18smem_ptr_flag_bitsILi8EEENSQ_INS5_IJSG_SH_EEENS5_IJSH_SB_EEEEEEEvNS4_8identityESZ_S18_vS19_EENS_8epilogue10collective6detail29Sm90TmaWarpSpecializedAdapterINS1C_15DefaultEpilogueIaSJ_SJ_NS1B_6thread17LinearCombinationIaLi1EiiLNS1G_9ScaleType4KindE0ELNS_15FloatRoundStyleE2EaEENS1_15EpilogueDefaultEEEEEvvEEEEvNT_6ParamsE,"ax",@progbits
	.align	128
.text._ZN7cutlass13device_kernelINS_4gemm6kernel13GemmUniversalIN4cute5tupleIJiiiiEEENS1_10collective13CollectiveMmaINS1_34MainloopSm90TmaGmmaWarpSpecializedILi36ENS5_IJNS4_1CILi1EEESB_SB_EEENS1_35KernelTmaWarpSpecializedCooperativeEEENS5_IJNSA_ILi192EEENSA_ILi8EEENSA_ILi32EEEEEEaNS5_IJlSB_lEEEaSJ_NS4_8TiledMMAINS4_8MMA_AtomIJNS4_4SM904GMMA25MMA_64x8x32_S32S8S8_SS_TNEEEENS4_6LayoutINS5_IJNSA_ILi2EEESB_SB_EEENS5_IJSB_NSA_ILi0EEEST_EEEEENS5_IJNS4_10UnderscoreESW_SW_EEEEENS4_13SM90_TMA_LOADENS4_14ComposedLayoutINS4_7SwizzleILi1ELi4ELi3EEENS4_18smem_ptr_flag_bitsILi8EEENSQ_INS5_IJSG_SH_EEENS5_IJSH_SB_EEEEEEEvNS4_8identityESZ_S18_vS19_EENS_8epilogue10collective6detail29Sm90TmaWarpSpecializedAdapterINS1C_15DefaultEpilogueIaSJ_SJ_NS1B_6thread17LinearCombinationIaLi1EiiLNS1G_9ScaleType4KindE0ELNS_15FloatRoundStyleE2EaEENS1_15EpilogueDefaultEEEEEvvEEEEvNT_6ParamsE:
        .type           _ZN7cutlass13device_kernelINS_4gemm6kernel13GemmUniversalIN4cute5tupleIJiiiiEEENS1_10collective13CollectiveMmaINS1_34MainloopSm90TmaGmmaWarpSpecializedILi36ENS5_IJNS4_1CILi1EEESB_SB_EEENS1_35KernelTmaWarpSpecializedCooperativeEEENS5_IJNSA_ILi192EEENSA_ILi8EEENSA_ILi32EEEEEEaNS5_IJlSB_lEEEaSJ_NS4_8TiledMMAINS4_8MMA_AtomIJNS4_4SM904GMMA25MMA_64x8x32_S32S8S8_SS_TNEEEENS4_6LayoutINS5_IJNSA_ILi2EEESB_SB_EEENS5_IJSB_NSA_ILi0EEEST_EEEEENS5_IJNS4_10UnderscoreESW_SW_EEEEENS4_13SM90_TMA_LOADENS4_14ComposedLayoutINS4_7SwizzleILi1ELi4ELi3EEENS4_18smem_ptr_flag_bitsILi8EEENSQ_INS5_IJSG_SH_EEENS5_IJSH_SB_EEEEEEEvNS4_8identityESZ_S18_vS19_EENS_8epilogue10collective6detail29Sm90TmaWarpSpecializedAdapterINS1C_15DefaultEpilogueIaSJ_SJ_NS1B_6thread17LinearCombinationIaLi1EiiLNS1G_9ScaleType4KindE0ELNS_15FloatRoundStyleE2EaEENS1_15EpilogueDefaultEEEEEvvEEEEvNT_6ParamsE,@function
        .size           _ZN7cutlass13device_kernelINS_4gemm6kernel13GemmUniversalIN4cute5tupleIJiiiiEEENS1_10collective13CollectiveMmaINS1_34MainloopSm90TmaGmmaWarpSpecializedILi36ENS5_IJNS4_1CILi1EEESB_SB_EEENS1_35KernelTmaWarpSpecializedCooperativeEEENS5_IJNSA_ILi192EEENSA_ILi8EEENSA_ILi32EEEEEEaNS5_IJlSB_lEEEaSJ_NS4_8TiledMMAINS4_8MMA_AtomIJNS4_4SM904GMMA25MMA_64x8x32_S32S8S8_SS_TNEEEENS4_6LayoutINS5_IJNSA_ILi2EEESB_SB_EEENS5_IJSB_NSA_ILi0EEEST_EEEEENS5_IJNS4_10UnderscoreESW_SW_EEEEENS4_13SM90_TMA_LOADENS4_14ComposedLayoutINS4_7SwizzleILi1ELi4ELi3EEENS4_18smem_ptr_flag_bitsILi8EEENSQ_INS5_IJSG_SH_EEENS5_IJSH_SB_EEEEEEEvNS4_8identityESZ_S18_vS19_EENS_8epilogue10collective6detail29Sm90TmaWarpSpecializedAdapterINS1C_15DefaultEpilogueIaSJ_SJ_NS1B_6thread17LinearCombinationIaLi1EiiLNS1G_9ScaleType4KindE0ELNS_15FloatRoundStyleE2EaEENS1_15EpilogueDefaultEEEEEvvEEEEvNT_6ParamsE,(.L_x_151 - _ZN7cutlass13device_kernelINS_4gemm6kernel13GemmUniversalIN4cute5tupleIJiiiiEEENS1_10collective13CollectiveMmaINS1_34MainloopSm90TmaGmmaWarpSpecializedILi36ENS5_IJNS4_1CILi1EEESB_SB_EEENS1_35KernelTmaWarpSpecializedCooperativeEEENS5_IJNSA_ILi192EEENSA_ILi8EEENSA_ILi32EEEEEEaNS5_IJlSB_lEEEaSJ_NS4_8TiledMMAINS4_8MMA_AtomIJNS4_4SM904GMMA25MMA_64x8x32_S32S8S8_SS_TNEEEENS4_6LayoutINS5_IJNSA_ILi2EEESB_SB_EEENS5_IJSB_NSA_ILi0EEEST_EEEEENS5_IJNS4_10UnderscoreESW_SW_EEEEENS4_13SM90_TMA_LOADENS4_14ComposedLayoutINS4_7SwizzleILi1ELi4ELi3EEENS4_18smem_ptr_flag_bitsILi8EEENSQ_INS5_IJSG_SH_EEENS5_IJSH_SB_EEEEEEEvNS4_8identityESZ_S18_vS19_EENS_8epilogue10collective6detail29Sm90TmaWarpSpecializedAdapterINS1C_15DefaultEpilogueIaSJ_SJ_NS1B_6thread17LinearCombinationIaLi1EiiLNS1G_9ScaleType4KindE0ELNS_15FloatRoundStyleE2EaEENS1_15EpilogueDefaultEEEEEvvEEEEvNT_6ParamsE)
        .other          _ZN7cutlass13device_kernelINS_4gemm6kernel13GemmUniversalIN4cute5tupleIJiiiiEEENS1_10collective13CollectiveMmaINS1_34MainloopSm90TmaGmmaWarpSpecializedILi36ENS5_IJNS4_1CILi1EEESB_SB_EEENS1_35KernelTmaWarpSpecializedCooperativeEEENS5_IJNSA_ILi192EEENSA_ILi8EEENSA_ILi32EEEEEEaNS5_IJlSB_lEEEaSJ_NS4_8TiledMMAINS4_8MMA_AtomIJNS4_4SM904GMMA25MMA_64x8x32_S32S8S8_SS_TNEEEENS4_6LayoutINS5_IJNSA_ILi2EEESB_SB_EEENS5_IJSB_NSA_ILi0EEEST_EEEEENS5_IJNS4_10UnderscoreESW_SW_EEEEENS4_13SM90_TMA_LOADENS4_14ComposedLayoutINS4_7SwizzleILi1ELi4ELi3EEENS4_18smem_ptr_flag_bitsILi8EEENSQ_INS5_IJSG_SH_EEENS5_IJSH_SB_EEEEEEEvNS4_8identityESZ_S18_vS19_EENS_8epilogue10collective6detail29Sm90TmaWarpSpecializedAdapterINS1C_15DefaultEpilogueIaSJ_SJ_NS1B_6thread17LinearCombinationIaLi1EiiLNS1G_9ScaleType4KindE0ELNS_15FloatRoundStyleE2EaEENS1_15EpilogueDefaultEEEEEvvEEEEvNT_6ParamsE,@"STO_CUDA_ENTRY STV_DEFAULT"
_ZN7cutlass13device_kernelINS_4gemm6kernel13GemmUniversalIN4cute5tupleIJiiiiEEENS1_10collective13CollectiveMmaINS1_34MainloopSm90TmaGmmaWarpSpecializedILi36ENS5_IJNS4_1CILi1EEESB_SB_EEENS1_35KernelTmaWarpSpecializedCooperativeEEENS5_IJNSA_ILi192EEENSA_ILi8EEENSA_ILi32EEEEEEaNS5_IJlSB_lEEEaSJ_NS4_8TiledMMAINS4_8MMA_AtomIJNS4_4SM904GMMA25MMA_64x8x32_S32S8S8_SS_TNEEEENS4_6LayoutINS5_IJNSA_ILi2EEESB_SB_EEENS5_IJSB_NSA_ILi0EEEST_EEEEENS5_IJNS4_10UnderscoreESW_SW_EEEEENS4_13SM90_TMA_LOADENS4_14ComposedLayoutINS4_7SwizzleILi1ELi4ELi3EEENS4_18smem_ptr_flag_bitsILi8EEENSQ_INS5_IJSG_SH_EEENS5_IJSH_SB_EEEEEEEvNS4_8identityESZ_S18_vS19_EENS_8epilogue10collective6detail29Sm90TmaWarpSpecializedAdapterINS1C_15DefaultEpilogueIaSJ_SJ_NS1B_6thread17LinearCombinationIaLi1EiiLNS1G_9ScaleType4KindE0ELNS_15FloatRoundStyleE2EaEENS1_15EpilogueDefaultEEEEEvvEEEEvNT_6ParamsE:
[----:B------:R-:W0:Y:S01]  /*0000*/  LDC R1, c[0x0][0x28] ;  /* 0x00000a00ff017b82 */ /* 0x000e220000000800 */
[----:B------:R-:W1:Y:S01]  /*0010*/  S2R R2, SR_TID.X ;  /* 0x0000000000027919 */ /* 0x000e620000002100 */
[----:B------:R-:W-:Y:S01]  /*0020*/  ELECT P0, URZ, PT ;  /* 0x00000000003f782f */ /* 0x000fe20003800000 */
[----:B------:R-:W-:Y:S01]  /*0030*/  BSSY B0, `(.L_x_0) ;  /* 0x000000f000007945 */ /* 0x000fe20003800000 */
[--C-:B-1----:R-:W-:Y:S02]  /*0040*/  SHF.R.U32.HI R0, RZ, 0x5, R2.reuse ;  /* 0x00000005ff007819 */ /* 0x102fe40000011602 */
[----:B------:R-:W-:-:S03]  /*0050*/  SHF.R.U32.HI R7, RZ, 0x7, R2 ;  /* 0x00000007ff077819 */ /* 0x000fc60000011602 */
[----:B------:R-:W1:Y:S04]  /*0060*/  SHFL.IDX PT, R3, R0, RZ, 0x1f ;  /* 0x00001fff00037589 */ /* 0x000e6800000e0000 */
[----:B------:R2:W3:Y:S01]  /*0070*/  SHFL.IDX PT, R10, R7, RZ, 0x1f ;  /* 0x00001fff070a7589 */ /* 0x0004e200000e0000 */
[----:B-1----:R-:W-:-:S13]  /*0080*/  ISETP.NE.OR P0, PT, R3, RZ, !P0 ;  /* 0x000000ff0300720c */ /* 0x002fda0004705670 */
[----:B0-23--:R-:W-:Y:S05]  /*0090*/  @P0 BRA `(.L_x_1) ;  /* 0x0000000000200947 */ /* 0x00dfea0003800000 */
[----:B------:R-:W-:Y:S02]  /*00a0*/  ULDC.64 UR4, c[0x0][0x198] ;  /* 0x0000660000047ab9 */ /* 0x000fe40000000a00 */
[----:B------:R-:W-:Y:S02]  /*00b0*/  UIADD3 UR6, UP0, UR4, 0xf0, URZ ;  /* 0x000000f004067890 */ /* 0x000fe4000ff1e03f */
[----:B------:R-:W-:Y:S02]  /*00c0*/  UIADD3 UR4, UP1, UR4, 0x1f0, URZ ;  /* 0x000001f004047890 */ /* 0x000fe4000ff3e03f */
[----:B------:R-:W-:Y:S02]  /*00d0*/  UIADD3.X UR7, URZ, UR5, URZ, UP0, !UPT ;  /* 0x000000053f077290 */ /* 0x000fe400087fe43f */
[----:B------:R-:W-:-:S07]  /*00e0*/  UIADD3.X UR5, URZ, UR5, URZ, UP1, !UPT ;  /* 0x000000053f057290 */ /* 0x000fce0008ffe43f */
[----:B------:R0:W-:Y:S02]  /*00f0*/  UTMACCTL.PF [UR6] ;  /* 0x00000000060079b9 */ /* 0x0001e40008040000 */
[----:B------:R0:W-:Y:S02]  /*0100*/  UTMACCTL.PF [UR4] ;  /* 0x00000000040079b9 */ /* 0x0001e40008040000 */
[----:B0-----:R-:W-:Y:S01]  /*0110*/  NOP ;  /* 0x0000000000007918 */ /* 0x001fe20000000000 */
.L_x_1:
[----:B------:R-:W-:Y:S05]  /*0120*/  BSYNC B0 ;  /* 0x0000000000007941 */ /* 0x000fea0003800000 */
.L_x_0:
[----:B------:R-:W0:Y:S02]  /*0130*/  SHFL.IDX PT, R4, R0, RZ, 0x1f ;  /* 0x00001fff00047589 */ /* 0x000e2400000e0000 */
[----:B0-----:R-:W-:-:S13]  /*0140*/  ISETP.NE.AND P0, PT, R4, RZ, PT ;  /* 0x000000ff0400720c */ /* 0x001fda0003f05270 */
[----:B------:R-:W-:Y:S05]  /*0150*/  @P0 BRA `(.L_x_2) ;  /* 0x0000000400640947 */ /* 0x000fea0003800000 */
[----:B------:R-:W-:Y:S01]  /*0160*/  ELECT P0, URZ, PT ;  /* 0x00000000003f782f */ /* 0x000fe20003800000 */
[----:B------:R-:W-:-:S12]  /*0170*/  BSSY B0, `(.L_x_2) ;  /* 0x0000057000007945 */ /* 0x000fd80003800000 */
[----:B------:R-:W-:Y:S05]  /*0180*/  @!P0 BRA `(.L_x_3) ;  /* 0x0000000400548947 */ /* 0x000fea0003800000 */
[----:B------:R-:W0:Y:S01]  /*0190*/  S2UR UR8, SR_CgaCtaId ;  /* 0x00000000000879c3 */ /* 0x000e220000008800 */
[----:B------:R-:W-:Y:S01]  /*01a0*/  UMOV UR4, 0x400 ;  /* 0x0000040000047882 */ /* 0x000fe20000000000 */
[----:B------:R-:W-:Y:S01]  /*01b0*/  UMOV UR5, 0x1 ;  /* 0x0000000100057882 */ /* 0x000fe20000000000 */
[----:B------:R-:W-:Y:S02]  /*01c0*/  UMOV UR6, 0x100 ;  /* 0x0000010000067882 */ /* 0x000fe40000000000 */
[----:B------:R-:W-:-:S04]  /*01d0*/  UIADD3 UR6, -UR6, 0x100000, URZ ;  /* 0x0010000006067890 */ /* 0x000fc8000fffe13f */
[----:B------:R-:W-:Y:S02]  /*01e0*/  USHF.L.U32 UR7, UR6, 0xb, URZ ;  /* 0x0000000b06077899 */ /* 0x000fe4000800063f */
[----:B------:R-:W-:Y:S02]  /*01f0*/  USHF.L.U32 UR6, UR6, 0x1, URZ ;  /* 0x0000000106067899 */ /* 0x000fe4000800063f */
[----:B0-----:R-:W-:Y:S02]  /*0200*/  ULEA UR8, UR8, UR4, 0x18 ;  /* 0x0000000408087291 */ /* 0x001fe4000f8ec03f */
[----:B------:R-:W-:-:S04]  /*0210*/  UIADD3 UR4, -UR5, 0x100000, URZ ;  /* 0x0010000005047890 */ /* 0x000fc8000fffe13f */
[----:B------:R-:W-:Y:S02]  /*0220*/  USHF.L.U32 UR5, UR4, 0xb, URZ ;  /* 0x0000000b04057899 */ /* 0x000fe4000800063f */
[----:B------:R-:W-:Y:S01]  /*0230*/  USHF.L.U32 UR4, UR4, 0x1, URZ ;  /* 0x0000000104047899 */ /* 0x000fe2000800063f */
[----:B------:R-:W0:Y:S11]  /*0240*/  FENCE.VIEW.ASYNC.S ;  /* 0x00000000000073c6 */ /* 0x000e360000000000 */
[----:B0-----:R0:W1:Y:S01]  /*0250*/  SYNCS.EXCH.64 URZ, [UR8], UR4 ;  /* 0x00000004083f75b2 */ /* 0x0010620008000100 */
[----:B------:R0:W2:Y:S01]  /*0260*/  SYNCS.EXCH.64 URZ, [UR8+0x120], UR6 ;  /* 0x00012006083f75b2 */ /* 0x0000a20008000100 */
[----:B------:R0:W3:Y:S01]  /*0270*/  SYNCS.EXCH.64 URZ, [UR8+0x8], UR4 ;  /* 0x00000804083f75b2 */ /* 0x0000e20008000100 */
[----:B------:R0:W4:Y:S01]  /*0280*/  SYNCS.EXCH.64 URZ, [UR8+0x128], UR6 ;  /* 0x00012806083f75b2 */ /* 0x0001220008000100 */
[----:B------:R0:W0:Y:S01]  /*0290*/  SYNCS.EXCH.64 URZ, [UR8+0x10], UR4 ;  /* 0x00001004083f75b2 */ /* 0x0000220008000100 */
        /* <DEDUP_REMOVED lines=67> */
[----:B-1234-:R-:W-:Y:S01]  /*06d0*/  NOP ;  /* 0x0000000000007918 */ /* 0x01efe20000000000 */
.L_x_3:
[----:B0-----:R-:W-:Y:S05]  /*06e0*/  BSYNC B0 ;  /* 0x0000000000007941 */ /* 0x001fea0003800000 */
.L_x_2:
[----:B------:R-:W0:Y:S01]  /*06f0*/  SHFL.IDX PT, R0, R0, RZ, 0x1f ;  /* 0x00001fff00007589 */ /* 0x000e2200000e0000 */
[----:B------:R-:W-:Y:S01]  /*0700*/  ELECT P0, URZ, PT ;  /* 0x00000000003f782f */ /* 0x000fe20003800000 */
[----:B------:R-:W1:Y:S01]  /*0710*/  LDC R19, c[0x0][0x65c] ;  /* 0x00019700ff137b82 */ /* 0x000e620000000800 */
[----:B------:R-:W-:Y:S01]  /*0720*/  UMOV UR4, 0x20 ;  /* 0x0000002000047882 */ /* 0x000fe20000000000 */
[----:B------:R-:W2:Y:S01]  /*0730*/  S2R R6, SR_CTAID.Y ;  /* 0x0000000000067919 */ /* 0x000ea20000002600 */
[----:B------:R-:W-:Y:S01]  /*0740*/  NOP ;  /* 0x0000000000007918 */ /* 0x000fe20000000000 */
[----:B------:R-:W-:Y:S01]  /*0750*/  ISETP.NE.AND P2, PT, R10, RZ, PT ;  /* 0x000000ff0a00720c */ /* 0x000fe20003f45270 */
[----:B------:R-:W-:Y:S01]  /*0760*/  NOP ;  /* 0x0000000000007918 */ /* 0x000fe20000000000 */
[----:B------:R-:W3:Y:S01]  /*0770*/  S2R R4, SR_CTAID.X ;  /* 0x0000000000047919 */ /* 0x000ee20000002500 */
[----:B------:R-:W-:Y:S01]  /*0780*/  IMAD.MOV.U32 R5, RZ, RZ, RZ ;  /* 0x000000ffff057224 */ /* 0x000fe200078e00ff */
[----:B0-----:R-:W-:-:S02]  /*0790*/  ISETP.NE.OR P0, PT, R0, RZ, !P0 ;  /* 0x000000ff0000720c */ /* 0x001fc40004705670 */
[----:B-1----:R-:W-:-:S04]  /*07a0*/  ISETP.NE.AND P3, PT, R19, 0x1, PT ;  /* 0x000000011300780c */ /* 0x002fc80003f65270 */
[----:B------:R-:W-:Y:S02]  /*07b0*/  P2R R0, PR, RZ, 0x8 ;  /* 0x00000008ff007803 */ /* 0x000fe40000000000 */
[----:B------:R-:W-:-:S04]  /*07c0*/  SHF.R.S32.HI R0, RZ, 0x1f, R3 ;  /* 0x0000001fff007819 */ /* 0x000fc80000011403 */
[----:B------:R-:W-:Y:S01]  /*07d0*/  LEA.HI R0, R0, R3, RZ, 0x2 ;  /* 0x0000000300007211 */ /* 0x000fe200078f10ff */
[----:B------:R-:W-:Y:S01]  /*07e0*/  VOTEU.ALL UP0, P0 ;  /* 0x00000000003f7886 */ /* 0x000fe20000000000 */
[----:B------:R-:W-:Y:S01]  /*07f0*/  VOTEU.ALL UP1, P0 ;  /* 0x00000000003f7886 */ /* 0x000fe20000020000 */
[----:B------:R-:W3:Y:S01]  /*0800*/  @P3 LDC R17, c[0x0][0x10] ;  /* 0x00000400ff113b82 */ /* 0x000ee20000000800 */
[----:B------:R-:W-:Y:S01]  /*0810*/  LOP3.LUT R0, R0, 0xfffffffc, RZ, 0xc0, !PT ;  /* 0xfffffffc00007812 */ /* 0x000fe200078ec0ff */
[----:B--2---:R-:W-:Y:S01]  /*0820*/  @P3 IMAD.MOV.U32 R8, RZ, RZ, R6 ;  /* 0x000000ffff083224 */ /* 0x004fe200078e0006 */
[----:B------:R-:W-:Y:S01]  /*0830*/  @!UP0 UMOV UR6, 0x400 ;  /* 0x0000040000068882 */ /* 0x000fe20000000000 */
[----:B------:R-:W-:-:S04]  /*0840*/  @!UP0 UIADD3 UR4, -UR4, 0x100000, URZ ;  /* 0x0010000004048890 */ /* 0x000fc8000fffe13f */
[----:B------:R-:W-:Y:S02]  /*0850*/  @!UP0 USHF.L.U32 UR5, UR4, 0xb, URZ ;  /* 0x0000000b04058899 */ /* 0x000fe4000800063f */
[----:B------:R-:W-:Y:S01]  /*0860*/  @!UP0 USHF.L.U32 UR4, UR4, 0x1, URZ ;  /* 0x0000000104048899 */ /* 0x000fe2000800063f */
[----:B------:R-:W-:Y:S02]  /*0870*/  @P3 IMAD.MOV.U32 R9, RZ, RZ, RZ ;  /* 0x000000ffff093224 */ /* 0x000fe400078e00ff */
[----:B------:R-:W-:Y:S01]  /*0880*/  IMAD.IADD R0, R3, 0x1, -R0 ;  /* 0x0000000103007824 */ /* 0x000fe200078e0a00 */
[----:B------:R-:W0:Y:S01]  /*0890*/  @!UP0 S2UR UR7, SR_CgaCtaId ;  /* 0x00000000000789c3 */ /* 0x000e220000008800 */
[----:B------:R-:W-:-:S03]  /*08a0*/  @P3 IMAD.MOV.U32 R3, RZ, RZ, RZ ;  /* 0x000000ffff033224 */ /* 0x000fc600078e00ff */
[----:B------:R-:W-:-:S04]  /*08b0*/  ISETP.NE.AND P1, PT, R0, 0x3, PT ;  /* 0x000000030000780c */ /* 0x000fc80003f25270 */
[----:B------:R-:W1:Y:S01]  /*08c0*/  @!P3 LDC R11, c[0x0][0xc] ;  /* 0x00000300ff0bbb82 */ /* 0x000e620000000800 */
[----:B---3--:R-:W-:-:S04]  /*08d0*/  @P3 IMAD.WIDE.U32 R16, R4, R17, R8 ;  /* 0x0000001104103225 */ /* 0x008fc800078e0008 */
[----:B------:R-:W-:Y:S01]  /*08e0*/  @P3 IMAD.IADD R17, R17, 0x1, R3 ;  /* 0x0000000111113824 */ /* 0x000fe200078e0203 */
[----:B------:R-:W-:Y:S01]  /*08f0*/  LOP3.LUT R3, R2, 0x7f, RZ, 0xc0, !PT ;  /* 0x0000007f02037812 */ /* 0x000fe200078ec0ff */
[----:B0-----:R-:W-:Y:S01]  /*0900*/  @!UP0 ULEA UR8, UR7, UR6, 0x18 ;  /* 0x0000000607088291 */ /* 0x001fe2000f8ec03f */
[----:B------:R-:W-:Y:S02]  /*0910*/  VOTEU.ALL UP0, P0 ;  /* 0x00000000003f7886 */ /* 0x000fe40000000000 */
[----:B------:R-:W-:Y:S01]  /*0920*/  ULDC UR6, c[0x0][0xc] ;  /* 0x0000030000067ab9 */ /* 0x000fe20000000800 */
[----:B------:R-:W-:Y:S01]  /*0930*/  ISETP.EQ.OR P0, PT, R0, RZ, !P1 ;  /* 0x000000ff0000720c */ /* 0x000fe20004f02670 */
[----:B------:R-:W-:-:S03]  /*0940*/  ULDC UR7, c[0x0][0x10] ;  /* 0x0000040000077ab9 */ /* 0x000fc60000000800 */
[C---:B------:R-:W-:Y:S01]  /*0950*/  ISETP.EQ.AND P0, PT, R10.reuse, RZ, P0 ;  /* 0x000000ff0a00720c */ /* 0x040fe20000702270 */
[----:B------:R-:W-:Y:S02]  /*0960*/  VIADD R10, R10, 0xffffffff ;  /* 0xffffffff0a0a7836 */ /* 0x000fe40000000000 */
[----:B-1----:R-:W-:Y:S01]  /*0970*/  @!P3 IMAD.WIDE.U32 R8, R11, R6, R4 ;  /* 0x000000060b08b225 */ /* 0x002fe200078e0004 */
[----:B------:R-:W0:Y:S02]  /*0980*/  FENCE.VIEW.ASYNC.S ;  /* 0x00000000000073c6 */ /* 0x000e240000000000 */
[----:B0-----:R-:W0:Y:S01]  /*0990*/  @!UP0 SYNCS.EXCH.64 URZ, [UR8+0x250], UR4 ;  /* 0x00025004083f85b2 */ /* 0x001e220008000100 */
[----:B------:R-:W-:Y:S02]  /*09a0*/  SEL R18, RZ, 0x1, !P0 ;  /* 0x00000001ff127807 */ /* 0x000fe40004000000 */
[----:B------:R-:W-:Y:S01]  /*09b0*/  ISETP.GE.U32.AND P1, PT, R10, 0x2, PT ;  /* 0x000000020a00780c */ /* 0x000fe20003f26070 */
[----:B------:R-:W-:-:S02]  /*09c0*/  @!P3 IMAD.MOV.U32 R16, RZ, RZ, R8 ;  /* 0x000000ffff10b224 */ /* 0x000fc400078e0008 */
[----:B------:R-:W-:Y:S01]  /*09d0*/  @!P3 IMAD.MOV.U32 R17, RZ, RZ, R9 ;  /* 0x000000ffff11b224 */ /* 0x000fe200078e0009 */
[----:B------:R-:W-:Y:S01]  /*09e0*/  SEL R18, R18, 0x2, P1 ;  /* 0x0000000212127807 */ /* 0x000fe20000800000 */
[----:B------:R1:W0:Y:S01]  /*09f0*/  @!UP1 SYNCS.EXCH.64 URZ, [UR8+0x258], UR4 ;  /* 0x00025804083f95b2 */ /* 0x0002220008000100 */
[----:B------:R-:W-:Y:S01]  /*0a00*/  NOP ;  /* 0x0000000000007918 */ /* 0x000fe20000000000 */
[----:B-1----:R-:W-:-:S03]  /*0a10*/  UIMAD.WIDE.U32 UR4, UR6, UR7, URZ ;  /* 0x00000007060472a5 */ /* 0x002fc6000f8e003f */
[----:B------:R-:W-:Y:S02]  /*0a20*/  ULDC UR6, c[0x0][0x14] ;  /* 0x0000050000067ab9 */ /* 0x000fe40000000800 */
[----:B------:R-:W-:Y:S02]  /*0a30*/  UIMAD.WIDE.U32 UR36, UR4, UR6, URZ ;  /* 0x00000006042472a5 */ /* 0x000fe4000f8e003f */
[----:B------:R-:W-:-:S04]  /*0a40*/  UIMAD UR42, UR5, UR6, URZ ;  /* 0x00000006052a72a4 */ /* 0x000fc8000f8e023f */
[----:B------:R-:W-:Y:S01]  /*0a50*/  UIADD3 UR42, UR37, UR42, URZ ;  /* 0x0000002a252a7290 */ /* 0x000fe2000fffe03f */
[----:B0-----:R-:W-:Y:S06]  /*0a60*/  BAR.SYNC.DEFER_BLOCKING 0x0 ;  /* 0x0000000000007b1d */ /* 0x001fec0000010000 */
[----:B------:R-:W-:Y:S05]  /*0a70*/  @!P2 BRA `(.L_x_4) ;  /* 0x000000240054a947 */ /* 0x000fea0003800000 */
[----:B------:R-:W-:-:S13]  /*0a80*/  ISETP.GT.U32.AND P0, PT, R10, 0x1, PT ;  /* 0x000000010a00780c */ /* 0x000fda0003f04070 */
[----:B------:R-:W-:Y:S05]  /*0a90*/  @P0 EXIT ;  /* 0x000000000000094d */ /* 0x000fea0003800000 */
[----:B------:R-:W-:Y:S01]  /*0aa0*/  ULDC.64 UR4, c[0x0][0x650] ;  /* 0x0001940000047ab9 */ /* 0x000fe20000000a00 */
[----:B------:R-:W-:Y:S01]  /*0ab0*/  PRMT R0, RZ, 0x7610, R0 ;  /* 0x00007610ff007816 */ /* 0x000fe20000000000 */
[----:B------:R-:W-:Y:S01]  /*0ac0*/  IMAD.MOV.U32 R45, RZ, RZ, -0x1 ;  /* 0xffffffffff2d7424 */ /* 0x000fe200078e00ff */
[----:B------:R-:W-:Y:S01]  /*0ad0*/  ISETP.GE.U32.AND P0, PT, R16, UR4, PT ;  /* 0x0000000410007c0c */ /* 0x000fe2000bf06070 */
[----:B------:R-:W-:Y:S02]  /*0ae0*/  IMAD.MOV.U32 R46, RZ, RZ, -0x1 ;  /* 0xffffffffff2e7424 */ /* 0x000fe400078e00ff */
[----:B------:R-:W-:Y:S01]  /*0af0*/  IMAD.MOV.U32 R49, RZ, RZ, -0x1 ;  /* 0xffffffffff317424 */ /* 0x000fe200078e00ff */
[----:B------:R-:W-:-:S13]  /*0b00*/  ISETP.GE.U32.AND.EX P0, PT, R17, UR5, PT, P0 ;  /* 0x0000000511007c0c */ /* 0x000fda000bf06100 */
[----:B------:R-:W-:Y:S05]  /*0b10*/  @P0 BRA `(.L_x_5) ;  /* 0x0000000400540947 */ /* 0x000fea0003800000 */
[----:B------:R-:W0:Y:S01]  /*0b20*/  LDC.64 R20, c[0x0][0x628] ;  /* 0x00018a00ff147b82 */ /* 0x000e220000000a00 */
[----:B------:R-:W-:Y:S02]  /*0b30*/  IMAD.MOV.U32 R8, RZ, RZ, R16 ;  /* 0x000000ffff087224 */ /* 0x000fe400078e0010 */
[----:B------:R-:W-:-:S05]  /*0b40*/  IMAD.MOV.U32 R9, RZ, RZ, R17 ;  /* 0x000000ffff097224 */ /* 0x000fca00078e0011 */
[----:B------:R-:W1:Y:S08]  /*0b50*/  LDC R0, c[0x0][0x630] ;  /* 0x00018c00ff007b82 */ /* 0x000e700000000800 */
[----:B------:R-:W2:Y:S01]  /*0b60*/  LDC.64 R22, c[0x0][0x620] ;  /* 0x00018800ff167b82 */ /* 0x000ea20000000a00 */
[----:B0-----:R-:W-:-:S04]  /*0b70*/  ISETP.NE.U32.AND P0, PT, R20, RZ, PT ;  /* 0x000000ff1400720c */ /* 0x001fc80003f05070 */
[----:B------:R-:W-:-:S13]  /*0b80*/  ISETP.NE.AND.EX P0, PT, R21, RZ, PT, P0 ;  /* 0x000000ff1500720c */ /* 0x000fda0003f05300 */
[----:B-12---:R-:W-:Y:S05]  /*0b90*/  @!P0 BRA `(.L_x_6) ;  /* 0x0000000000288947 */ /* 0x006fea0003800000 */
[----:B------:R-:W0:Y:S02]  /*0ba0*/  LDC R13, c[0x0][0x634] ;  /* 0x00018d00ff0d7b82 */ /* 0x000e240000000800 */
[----:B0-----:R-:W-:-:S05]  /*0bb0*/  IADD3 R13, P0, R16, R13, RZ ;  /* 0x0000000d100d7210 */ /* 0x001fca0007f1e0ff */
[----:B------:R-:W-:-:S04]  /*0bc0*/  IMAD.X R15, RZ, RZ, R17, P0 ;  /* 0x000000ffff0f7224 */ /* 0x000fc800000e0611 */
[----:B------:R-:W-:-:S04]  /*0bd0*/  IMAD.WIDE.U32 R8, R15, R20, RZ ;  /* 0x000000140f087225 */ /* 0x000fc800078e00ff */
[----:B------:R-:W-:-:S04]  /*0be0*/  IMAD.WIDE.U32 R10, P0, R13, R21, R8 ;  /* 0x000000150d0a7225 */ /* 0x000fc80007800008 */
[----:B------:R-:W-:-:S04]  /*0bf0*/  IMAD.WIDE.U32 R8, R13, R20, RZ ;  /* 0x000000140d087225 */ /* 0x000fc800078e00ff */
[----:B------:R-:W-:Y:S01]  /*0c00*/  IMAD.X R13, RZ, RZ, RZ, P0 ;  /* 0x000000ffff0d7224 */ /* 0x000fe200000e06ff */
[----:B------:R-:W-:Y:S01]  /*0c10*/  IADD3 RZ, P0, R9, R10, RZ ;  /* 0x0000000a09ff7210 */ /* 0x000fe20007f1e0ff */
[----:B------:R-:W-:-:S04]  /*0c20*/  IMAD.MOV.U32 R12, RZ, RZ, R11 ;  /* 0x000000ffff0c7224 */ /* 0x000fc800078e000b */
[----:B------:R-:W-:-:S08]  /*0c30*/  IMAD.WIDE.U32.X R8, R15, R21, R12, P0 ;  /* 0x000000150f087225 */ /* 0x000fd000000e040c */
.L_x_6:
[-CC-:B------:R-:W-:Y:S01]  /*0c40*/  SHF.R.U64 R49, R8, R0.reuse, R9.reuse ;  /* 0x0000000008317219 */ /* 0x180fe20000001209 */
[----:B------:R-:W0:Y:S01]  /*0c50*/  LDC R12, c[0x0][0x618] ;  /* 0x00018600ff0c7b82 */ /* 0x000e220000000800 */
[----:B------:R-:W-:Y:S01]  /*0c60*/  SHF.R.U32.HI R5, RZ, R0, R9 ;  /* 0x00000000ff057219 */ /* 0x000fe20000011609 */
[----:B------:R-:W-:Y:S01]  /*0c70*/  ULDC UR4, c[0x0][0x150] ;  /* 0x0000540000047ab9 */ /* 0x000fe20000000800 */
[----:B------:R-:W-:Y:S02]  /*0c80*/  IADD3 R11, P0, RZ, -R49, RZ ;  /* 0x80000031ff0b7210 */ /* 0x000fe40007f1e0ff */
[----:B------:R-:W-:-:S03]  /*0c90*/  I2FP.F32.U32 R0, R4 ;  /* 0x0000000400007245 */ /* 0x000fc60000201000 */
[----:B------:R-:W1:Y:S01]  /*0ca0*/  LDC.64 R24, c[0x0][0x640] ;  /* 0x00019000ff187b82 */ /* 0x000e620000000a00 */
[----:B------:R-:W-:Y:S02]  /*0cb0*/  IMAD.X R13, RZ, RZ, ~R5, P0 ;  /* 0x000000ffff0d7224 */ /* 0x000fe400000e0e05 */
[----:B------:R-:W-:Y:S01]  /*0cc0*/  FMUL R0, R0, UR4 ;  /* 0x0000000400007c20 */ /* 0x000fe20008400000 */
[----:B------:R-:W-:Y:S01]  /*0cd0*/  IMAD.WIDE.U32 R8, R11, R22, R16 ;  /* 0x000000160b087225 */ /* 0x000fe200078e0010 */
[----:B------:R-:W-:-:S03]  /*0ce0*/  ULDC UR4, c[0x0][0x154] ;  /* 0x0000550000047ab9 */ /* 0x000fc60000000800 */
[----:B------:R-:W-:Y:S01]  /*0cf0*/  IMAD R10, R13, R22, RZ ;  /* 0x000000160d0a7224 */ /* 0x000fe200078e02ff */
[----:B------:R-:W2:Y:S01]  /*0d00*/  LDC R5, c[0x0][0x144] ;  /* 0x00005100ff057b82 */ /* 0x000ea20000000800 */
[----:B------:R-:W3:Y:S02]  /*0d10*/  F2I.U32.TRUNC.NTZ R0, R0 ;  /* 0x0000000000007305 */ /* 0x000ee4000020f000 */
[----:B------:R-:W-:-:S04]  /*0d20*/  IMAD R11, R11, R23, R10 ;  /* 0x000000170b0b7224 */ /* 0x000fc800078e020a */
[----:B------:R-:W-:Y:S01]  /*0d30*/  IMAD.IADD R9, R9, 0x1, R11 ;  /* 0x0000000109097824 */ /* 0x000fe200078e020b */
[----:B------:R-:W4:Y:S01]  /*0d40*/  LDC R14, c[0x0][0x608] ;  /* 0x00018200ff0e7b82 */ /* 0x000f220000000800 */
[----:B------:R-:W-:-:S03]  /*0d50*/  IMAD.MOV.U32 R11, RZ, RZ, -0x1 ;  /* 0xffffffffff0b7424 */ /* 0x000fc600078e00ff */
[--C-:B0-----:R-:W-:Y:S02]  /*0d60*/  SHF.R.U64 R20, R8, R12, R9.reuse ;  /* 0x0000000c08147219 */ /* 0x101fe40000001209 */
[----:B------:R-:W-:Y:S02]  /*0d70*/  I2FP.F32.U32 R8, R6 ;  /* 0x0000000600087245 */ /* 0x000fe40000201000 */
[----:B------:R-:W0:Y:S01]  /*0d80*/  LDC R22, c[0x0][0x658] ;  /* 0x00019600ff167b82 */ /* 0x000e220000000800 */
[----:B-1----:R-:W-:Y:S01]  /*0d90*/  ISETP.NE.U32.AND P0, PT, R24, RZ, PT ;  /* 0x000000ff1800720c */ /* 0x002fe20003f05070 */
[----:B---3--:R-:W-:Y:S01]  /*0da0*/  IMAD.MOV R10, RZ, RZ, -R0 ;  /* 0x000000ffff0a7224 */ /* 0x008fe200078e0a00 */
[----:B------:R-:W-:Y:S01]  /*0db0*/  SHF.R.U32.HI R9, RZ, R12, R9 ;  /* 0x0000000cff097219 */ /* 0x000fe20000011609 */
[----:B------:R-:W-:Y:S01]  /*0dc0*/  FMUL R8, R8, UR4 ;  /* 0x0000000408087c20 */ /* 0x000fe20008400000 */
[----:B------:R-:W-:-:S03]  /*0dd0*/  ISETP.NE.AND.EX P0, PT, R25, RZ, PT, P0 ;  /* 0x000000ff1900720c */ /* 0x000fc60003f05300 */
[----:B------:R-:W1:Y:S01]  /*0de0*/  LDC R15, c[0x0][0x148] ;  /* 0x00005200ff0f7b82 */ /* 0x000e620000000800 */
[----:B--2---:R-:W-:-:S07]  /*0df0*/  IMAD R0, R5, R10, R4 ;  /* 0x0000000a05007224 */ /* 0x004fce00078e0204 */
[----:B------:R-:W2:Y:S01]  /*0e00*/  LDC R23, c[0x0][0x600] ;  /* 0x00018000ff177b82 */ /* 0x000ea20000000800 */
[-CC-:B----4-:R-:W-:Y:S02]  /*0e10*/  SHF.R.U64 R28, R20, R14.reuse, R9.reuse ;  /* 0x0000000e141c7219 */ /* 0x190fe40000001209 */
[----:B------:R-:W-:Y:S01]  /*0e20*/  SHF.R.U32.HI R5, RZ, R14, R9 ;  /* 0x0000000eff057219 */ /* 0x000fe20000011609 */
[----:B------:R-:W-:Y:S01]  /*0e30*/  IMAD.MOV.U32 R9, RZ, RZ, 0x1 ;  /* 0x00000001ff097424 */ /* 0x000fe200078e00ff */
[----:B------:R3:W4:Y:S03]  /*0e40*/  F2I.U32.TRUNC.NTZ R14, R8 ;  /* 0x00000008000e7305 */ /* 0x000726000020f000 */
[----:B------:R-:W1:Y:S01]  /*0e50*/  LDC R26, c[0x0][0x648] ;  /* 0x00019200ff1a7b82 */ /* 0x000e620000000800 */
[-C--:B0-----:R-:W-:Y:S02]  /*0e60*/  SHF.L.U32 R4, R11, R22.reuse, RZ ;  /* 0x000000160b047219 */ /* 0x081fe400000006ff */
[----:B------:R-:W-:-:S02]  /*0e70*/  SHF.R.U64 R30, R28, R22, R5 ;  /* 0x000000161c1e7219 */ /* 0x000fc40000001205 */
[----:B------:R-:W-:Y:S02]  /*0e80*/  LOP3.LUT R13, RZ, R4, RZ, 0x33, !PT ;  /* 0x00000004ff0d7212 */ /* 0x000fe400078e33ff */
[-C--:B------:R-:W-:Y:S01]  /*0e90*/  SHF.R.U32.HI R5, RZ, R22.reuse, R5 ;  /* 0x00000016ff057219 */ /* 0x080fe20000011605 */
[----:B------:R-:W0:Y:S01]  /*0ea0*/  LDC R27, c[0x0][0x638] ;  /* 0x00018e00ff1b7b82 */ /* 0x000e220000000800 */
[----:B------:R-:W-:Y:S01]  /*0eb0*/  SHF.L.U32 R12, R9, R22, RZ ;  /* 0x00000016090c7219 */ /* 0x000fe200000006ff */
[----:B------:R-:W-:-:S06]  /*0ec0*/  IMAD.MOV.U32 R4, RZ, RZ, R30 ;  /* 0x000000ffff047224 */ /* 0x000fcc00078e001e */
[----:B------:R-:W0:Y:S01]  /*0ed0*/  LDC R45, c[0x0][0x610] ;  /* 0x00018400ff2d7b82 */ /* 0x000e220000000800 */
[----:B---34-:R-:W-:Y:S05]  /*0ee0*/  @!P0 BRA `(.L_x_7) ;  /* 0x0000000000288947 */ /* 0x018fea0003800000 */
[----:B------:R-:W3:Y:S02]  /*0ef0*/  LDC R11, c[0x0][0x64c] ;  /* 0x00019300ff0b7b82 */ /* 0x000ee40000000800 */
[----:B---3--:R-:W-:-:S05]  /*0f00*/  IADD3 R11, P0, R30, R11, RZ ;  /* 0x0000000b1e0b7210 */ /* 0x008fca0007f1e0ff */
        /* <DEDUP_REMOVED lines=8> */
.L_x_7:
[----:B-1----:R-:W-:Y:S01]  /*0f90*/  SHF.R.U64 R4, R4, R26, R5 ;  /* 0x0000001a04047219 */ /* 0x002fe20000001205 */
[----:B--2---:R-:W-:Y:S01]  /*0fa0*/  VIADD R5, R23, 0xffffffff ;  /* 0xffffffff17057836 */ /* 0x004fe20000000000 */
[----:B------:R-:W-:Y:S01]  /*0fb0*/  LOP3.LUT R13, R28, R13, RZ, 0xc0, !PT ;  /* 0x0000000d1c0d7212 */ /* 0x000fe200078ec0ff */
[----:B------:R-:W-:Y:S02]  /*0fc0*/  IMAD.MOV R14, RZ, RZ, -R14 ;  /* 0x000000ffff0e7224 */ /* 0x000fe400078e0a0e */
[----:B------:R-:W-:Y:S01]  /*0fd0*/  IMAD.MOV R8, RZ, RZ, -R4 ;  /* 0x000000ffff087224 */ /* 0x000fe200078e0a04 */
[----:B------:R-:W-:Y:S01]  /*0fe0*/  LOP3.LUT R5, R20, R5, RZ, 0xc0, !PT ;  /* 0x0000000514057212 */ /* 0x000fe200078ec0ff */
[----:B------:R-:W-:Y:S02]  /*0ff0*/  IMAD R13, R12, R4, R13 ;  /* 0x000000040c0d7224 */ /* 0x000fe400078e020d */
[----:B------:R-:W-:Y:S02]  /*1000*/  @P3 IMAD R0, R15, R14, R6 ;  /* 0x0000000e0f003224 */ /* 0x000fe400078e0206 */
[----:B0-----:R-:W-:-:S02]  /*1010*/  IMAD R4, R8, R27, R30 ;  /* 0x0000001b08047224 */ /* 0x001fc400078e021e */
[----:B------:R-:W-:Y:S02]  /*1020*/  IMAD R45, R13, R45, R0 ;  /* 0x0000002d0d2d7224 */ /* 0x000fe400078e0200 */
[----:B------:R-:W-:Y:S02]  /*1030*/  IMAD R4, R4, R23, R5 ;  /* 0x0000001704047224 */ /* 0x000fe400078e0205 */
[----:B------:R-:W-:-:S03]  /*1040*/  IMAD.MOV.U32 R0, RZ, RZ, 0x1 ;  /* 0x00000001ff007424 */ /* 0x000fc600078e00ff */
[----:B------:R-:W-:Y:S02]  /*1050*/  SEL R46, R4, R45, !P3 ;  /* 0x0000002d042e7207 */ /* 0x000fe40005800000 */
[----:B------:R-:W-:-:S07]  /*1060*/  SEL R45, R45, R4, !P3 ;  /* 0x000000042d2d7207 */ /* 0x000fce0005800000 */
.L_x_5:
[----:B------:R-:W-:-:S08]  /*1070*/  NOP ;  /* 0x0000000000007918 */ /* 0x000fd00000000000 */
[----:B------:R-:W0:Y:S02]  /*1080*/  USETMAXREG.TRY_ALLOC.CTAPOOL UP0, 0xe8 ;  /* 0x000000e8000079c8 */ /* 0x000e240008000600 */
[----:B0-----:R-:W-:-:S13]  /*1090*/  PLOP3.LUT P0, PT, PT, PT, UP0, 0x80, 0x0 ;  /* 0x000000000000781c */ /* 0x001fda0003f0f008 */
[----:B------:R-:W-:Y:S05]  /*10a0*/  @!P0 BRA `(.L_x_5) ;  /* 0xfffffffc00f08947 */ /* 0x000fea000383ffff */
[----:B------:R-:W-:Y:S01]  /*10b0*/  ULDC.64 UR4, c[0x0][0x598] ;  /* 0x0001660000047ab9 */ /* 0x000fe20000000a00 */
[----:B------:R-:W-:Y:S01]  /*10c0*/  ULDC.64 UR38, c[0x0][0x208] ;  /* 0x0000820000267ab9 */ /* 0x000fe20000000a00 */
[----:B------:R-:W-:-:S04]  /*10d0*/  ISETP.NE.U32.AND P0, PT, RZ, UR4, PT ;  /* 0x00000004ff007c0c */ /* 0x000fc8000bf05070 */
[----:B------:R-:W-:-:S13]  /*10e0*/  ISETP.NE.AND.EX P0, PT, RZ, UR5, PT, P0 ;  /* 0x00000005ff007c0c */ /* 0x000fda000bf05300 */
[----:B------:R-:W-:Y:S05]  /*10f0*/  @!P0 BRA `(.L_x_8) ;  /* 0x00000000001c8947 */ /* 0x000fea0003800000 */
[----:B------:R-:W0:Y:S02]  /*1100*/  LDC.64 R4, c[0x0][0x598] ;  /* 0x00016600ff047b82 */ /* 0x000e240000000a00 */
[----:B0-----:R-:W2:Y:S02]  /*1110*/  LDG.E.64 R4, desc[UR38][R4.64] ;  /* 0x0000002604047981 */ /* 0x001ea4000c1e1b00 */
[----:B--2---:R-:W-:-:S04]  /*1120*/  ISETP.NE.U32.AND P0, PT, R4, RZ, PT ;  /* 0x000000ff0400720c */ /* 0x004fc80003f05070 */
[----:B------:R-:W-:-:S13]  /*1130*/  ISETP.NE.AND.EX P0, PT, R5, RZ, PT, P0 ;  /* 0x000000ff0500720c */ /* 0x000fda0003f05300 */
[----:B------:R-:W-:Y:S05]  /*1140*/  @!P0 BRA `(.L_x_8) ;  /* 0x0000000000088947 */ /* 0x000fea0003800000 */
[----:B------:R0:W5:Y:S01]  /*1150*/  LD.E R34, desc[UR38][R4.64] ;  /* 0x0000002604227980 */ /* 0x000162000c101900 */
[----:B------:R-:W-:Y:S05]  /*1160*/  BRA `(.L_x_9) ;  /* 0x0000000000247947 */ /* 0x000fea0003800000 */
.L_x_8:
[----:B------:R-:W-:Y:S02]  /*1170*/  ULDC.64 UR4, c[0x0][0x588] ;  /* 0x0001620000047ab9 */ /* 0x000fe40000000a00 */
[----:B------:R-:W-:-:S04]  /*1180*/  ISETP.NE.U32.AND P0, PT, RZ, UR4, PT ;  /* 0x00000004ff007c0c */ /* 0x000fc8000bf05070 */
[----:B------:R-:W-:-:S13]  /*1190*/  ISETP.NE.AND.EX P0, PT, RZ, UR5, PT, P0 ;  /* 0x00000005ff007c0c */ /* 0x000fda000bf05300 */
[----:B------:R-:W-:Y:S05]  /*11a0*/  @!P0 BRA `(.L_x_10) ;  /* 0x00000000000c8947 */ /* 0x000fea0003800000 */
[----:B------:R-:W0:Y:S02]  /*11b0*/  LDC.64 R34, c[0x0][0x588] ;  /* 0x00016200ff227b82 */ /* 0x000e240000000a00 */
[----:B0-----:R1:W5:Y:S01]  /*11c0*/  LDG.E R34, desc[UR38][R34.64] ;  /* 0x0000002622227981 */ /* 0x001362000c1e1900 */
[----:B------:R-:W-:Y:S05]  /*11d0*/  BRA `(.L_x_9) ;  /* 0x0000000000087947 */ /* 0x000fea0003800000 */
.L_x_10:
[----:B------:R-:W-:Y:S02]  /*11e0*/  ULDC UR4, c[0x0][0x580] ;  /* 0x0001600000047ab9 */ /* 0x000fe40000000800 */
[----:B------:R-:W-:-:S07]  /*11f0*/  IMAD.U32 R34, RZ, RZ, UR4 ;  /* 0x00000004ff227e24 */ /* 0x000fce000f8e00ff */
.L_x_9:
[----:B------:R-:W-:Y:S02]  /*1200*/  ULDC.64 UR4, c[0x0][0x5a0] ;  /* 0x0001680000047ab9 */ /* 0x000fe40000000a00 */
[----:B------:R-:W-:-:S04]  /*1210*/  ISETP.NE.U32.AND P0, PT, RZ, UR4, PT ;  /* 0x00000004ff007c0c */ /* 0x000fc8000bf05070 */
[----:B------:R-:W-:-:S13]  /*1220*/  ISETP.NE.AND.EX P0, PT, RZ, UR5, PT, P0 ;  /* 0x00000005ff007c0c */ /* 0x000fda000bf05300 */
[----:B------:R-:W-:Y:S05]  /*1230*/  @!P0 BRA `(.L_x_11) ;  /* 0x00000000001c8947 */ /* 0x000fea0003800000 */
[----:B0-----:R-:W0:Y:S02]  /*1240*/  LDC.64 R4, c[0x0][0x5a0] ;  /* 0x00016800ff047b82 */ /* 0x001e240000000a00 */
[----:B0-----:R-:W2:Y:S02]  /*1250*/  LDG.E.64 R4, desc[UR38][R4.64] ;  /* 0x0000002604047981 */ /* 0x001ea4000c1e1b00 */
[----:B--2---:R-:W-:-:S04]  /*1260*/  ISETP.NE.U32.AND P0, PT, R4, RZ, PT ;  /* 0x000000ff0400720c */ /* 0x004fc80003f05070 */
[----:B------:R-:W-:-:S13]  /*1270*/  ISETP.NE.AND.EX P0, PT, R5, RZ, PT, P0 ;  /* 0x000000ff0500720c */ /* 0x000fda0003f05300 */
[----:B------:R-:W-:Y:S05]  /*1280*/  @!P0 BRA `(.L_x_11) ;  /* 0x0000000000088947 */ /* 0x000fea0003800000 */
[----:B-1----:R0:W5:Y:S01]  /*1290*/  LD.E R35, desc[UR38][R4.64] ;  /* 0x0000002604237980 */ /* 0x002162000c101900 */
[----:B------:R-:W-:Y:S05]  /*12a0*/  BRA `(.L_x_12) ;  /* 0x0000000000247947 */ /* 0x000fea0003800000 */
.L_x_11:
[----:B------:R-:W-:Y:S02]  /*12b0*/  ULDC.64 UR4, c[0x0][0x590] ;  /* 0x0001640000047ab9 */ /* 0x000fe40000000a00 */
[----:B------:R-:W-:-:S04]  /*12c0*/  ISETP.NE.U32.AND P0, PT, RZ, UR4, PT ;  /* 0x00000004ff007c0c */ /* 0x000fc8000bf05070 */
[----:B------:R-:W-:-:S13]  /*12d0*/  ISETP.NE.AND.EX P0, PT, RZ, UR5, PT, P0 ;  /* 0x00000005ff007c0c */ /* 0x000fda000bf05300 */
[----:B------:R-:W-:Y:S05]  /*12e0*/  @!P0 BRA `(.L_x_13) ;  /* 0x00000000000c8947 */ /* 0x000fea0003800000 */
[----:B0-----:R-:W1:Y:S02]  /*12f0*/  LDC.64 R4, c[0x0][0x590] ;  /* 0x00016400ff047b82 */ /* 0x001e640000000a00 */
[----:B-1----:R1:W5:Y:S01]  /*1300*/  LDG.E R35, desc[UR38][R4.64] ;  /* 0x0000002604237981 */ /* 0x002362000c1e1900 */
[----:B------:R-:W-:Y:S05]  /*1310*/  BRA `(.L_x_12) ;  /* 0x0000000000087947 */ /* 0x000fea0003800000 */
.L_x_13:
[----:B------:R-:W-:Y:S02]  /*1320*/  ULDC UR4, c[0x0][0x584] ;  /* 0x0001610000047ab9 */ /* 0x000fe40000000800 */
[----:B-1----:R-:W-:-:S07]  /*1330*/  IMAD.U32 R35, RZ, RZ, UR4 ;  /* 0x00000004ff237e24 */ /* 0x002fce000f8e00ff */
.L_x_12:
[----:B------:R-:W-:-:S13]  /*1340*/  LOP3.LUT P0, RZ, R0, 0xff, RZ, 0xc0, !PT ;  /* 0x000000ff00ff7812 */ /* 0x000fda000780c0ff */
[----:B------:R-:W-:Y:S05]  /*1350*/  @!P0 EXIT ;  /* 0x000000000000894d */ /* 0x000fea0003800000 */
[----:B------:R-:W2:Y:S01]  /*1360*/  LDC R37, c[0x0][0x658] ;  /* 0x00019600ff257b82 */ /* 0x000ea20000000800 */
[----:B------:R-:W-:Y:S01]  /*1370*/  ULDC.64 UR6, c[0x0][0x288] ;  /* 0x0000a20000067ab9 */ /* 0x000fe20000000a00 */
[----:B------:R-:W-:Y:S01]  /*1380*/  LOP3.LUT R7, R7, 0x1, RZ, 0xc0, !PT ;  /* 0x0000000107077812 */ /* 0x000fe200078ec0ff */
[----:B------:R-:W-:Y:S01]  /*1390*/  UIADD3 UR4, UR7, 0x1f, URZ ;  /* 0x0000001f07047890 */ /* 0x000fe2000fffe03f */
[----:B------:R-:W-:Y:S01]  /*13a0*/  SHF.R.U32.HI R0, RZ, 0x2, R2 ;  /* 0x00000002ff007819 */ /* 0x000fe20000011602 */
[----:B01----:R-:W-:Y:S01]  /*13b0*/  IMAD.MOV.U32 R4, RZ, RZ, -0x1 ;  /* 0xffffffffff047424 */ /* 0x003fe200078e00ff */
[----:B------:R-:W-:Y:S01]  /*13c0*/  SHF.R.U32.HI R3, RZ, 0x1, R3 ;  /* 0x00000001ff037819 */ /* 0x000fe20000011603 */
[----:B------:R-:W-:Y:S01]  /*13d0*/  USHF.R.S32.HI UR5, URZ, 0x1f, UR4 ;  /* 0x0000001f3f057899 */ /* 0x000fe20008011404 */
[----:B------:R-:W0:Y:S01]  /*13e0*/  LDC.64 R32, c[0x0][0x5c8] ;  /* 0x00017200ff207b82 */ /* 0x000e220000000a00 */
[----:B------:R-:W-:Y:S01]  /*13f0*/  IMAD.SHL.U32 R9, R7, 0x40, RZ ;  /* 0x0000004007097824 */ /* 0x000fe200078e00ff */
[----:B------:R-:W-:Y:S01]  /*1400*/  LOP3.LUT R0, R0, 0x7, RZ, 0xc0, !PT ;  /* 0x0000000700007812 */ /* 0x000fe200078ec0ff */
[----:B------:R-:W-:Y:S01]  /*1410*/  ULEA.HI UR5, UR5, UR4, URZ, 0x5 ;  /* 0x0000000405057291 */ /* 0x000fe2000f8f283f */
[----:B------:R-:W-:Y:S01]  /*1420*/  LOP3.LUT R3, R3, 0x30, RZ, 0xc0, !PT ;  /* 0x0000003003037812 */ /* 0x000fe200078ec0ff */
[----:B------:R-:W-:Y:S01]  /*1430*/  IMAD.MOV.U32 R6, RZ, RZ, 0x1 ;  /* 0x00000001ff067424 */ /* 0x000fe200078e00ff */
[--C-:B------:R-:W-:Y:S01]  /*1440*/  LOP3.LUT R22, R9, 0x40, R0.reuse, 0xe2, !PT ;  /* 0x0000004009167812 */ /* 0x100fe200078ee200 */
[----:B------:R-:W-:Y:S01]  /*1450*/  USHF.R.S32.HI UR43, URZ, 0x5, UR5 ;  /* 0x000000053f2b7899 */ /* 0x000fe20008011405 */
[----:B------:R-:W1:Y:S01]  /*1460*/  LDC R41, c[0x0][0x600] ;  /* 0x00018000ff297b82 */ /* 0x000e620000000800 */
[----:B------:R-:W-:Y:S01]  /*1470*/  IADD3 R0, RZ, -R3, -R0 ;  /* 0x80000003ff007210 */ /* 0x000fe20007ffe800 */
[----:B------:R-:W-:Y:S01]  /*1480*/  IMAD.U32 R5, RZ, RZ, UR6 ;  /* 0x00000006ff057e24 */ /* 0x000fe2000f8e00ff */
[C---:B------:R-:W-:Y:S01]  /*1490*/  LOP3.LUT R36, R2.reuse, 0x3, RZ, 0xc0, !PT ;  /* 0x0000000302247812 */ /* 0x040fe200078ec0ff */
[----:B------:R-:W-:Y:S01]  /*14a0*/  UISETP.LT.AND UP0, UPT, UR43, 0x1, UPT ;  /* 0x000000012b00788c */ /* 0x000fe2000bf01270 */
[----:B------:R-:W-:Y:S01]  /*14b0*/  LOP3.LUT R39, R2, 0x80, RZ, 0xc0, !PT ;  /* 0x0000008002277812 */ /* 0x000fe200078ec0ff */
[----:B------:R-:W-:Y:S01]  /*14c0*/  IMAD R0, R7, -0x40, R0 ;  /* 0xffffffc007007824 */ /* 0x000fe200078e0200 */
[----:B------:R-:W-:Y:S01]  /*14d0*/  ULDC UR4, c[0x0][0x284] ;  /* 0x0000a10000047ab9 */ /* 0x000fe20000000800 */
[----:B--2---:R-:W-:Y:S01]  /*14e0*/  SHF.L.U32 R4, R4, R37, RZ ;  /* 0x0000002504047219 */ /* 0x004fe200000006ff */
[----:B------:R-:W-:Y:S01]  /*14f0*/  USEL UR44, UR43, 0x1, UP0 ;  /* 0x000000012b2c7887 */ /* 0x000fe20008000000 */
[----:B------:R-:W-:Y:S01]  /*1500*/  IMAD R36, R36, -0x2, R5 ;  /* 0xfffffffe24247824 */ /* 0x000fe200078e0205 */
[----:B------:R-:W-:Y:S01]  /*1510*/  LOP3.LUT R22, R22, R3, RZ, 0xfc, !PT ;  /* 0x0000000316167212 */ /* 0x000fe200078efcff */
[----:B------:R-:W-:Y:S01]  /*1520*/  IMAD.SHL.U32 R38, R2, 0x2, RZ ;  /* 0x0000000202267824 */ /* 0x000fe200078e00ff */
[----:B------:R-:W-:Y:S01]  /*1530*/  SHF.L.U32 R37, R6, R37, RZ ;  /* 0x0000002506257219 */ /* 0x000fe200000006ff */
[----:B------:R-:W-:Y:S01]  /*1540*/  VIADD R44, R0, UR4 ;  /* 0x00000004002c7c36 */ /* 0x000fe20008000000 */
[----:B------:R-:W-:Y:S01]  /*1550*/  LOP3.LUT R58, R18, 0x1, RZ, 0xfc, !PT ;  /* 0x00000001123a7812 */ /* 0x000fe200078efcff */
[----:B------:R-:W-:Y:S01]  /*1560*/  IMAD.MOV.U32 R23, RZ, RZ, RZ ;  /* 0x000000ffff177224 */ /* 0x000fe200078e00ff */
[C---:B0-----:R-:W-:Y:S01]  /*1570*/  SHF.L.U64.HI R40, R32.reuse, 0x7, R33 ;  /* 0x0000000720287819 */ /* 0x041fe20000010221 */
[----:B------:R-:W-:Y:S01]  /*1580*/  UIADD3 UR44, UR43, -UR44, URZ ;  /* 0x8000002c2b2c7290 */ /* 0x000fe2000fffe03f */
[----:B------:R-:W-:Y:S01]  /*1590*/  SHF.R.U32.HI R39, RZ, 0x7, R39 ;  /* 0x00000007ff277819 */ /* 0x000fe20000011627 */
[----:B------:R-:W-:Y:S01]  /*15a0*/  UMOV UR40, URZ ;  /* 0x0000003f00287c82 */ /* 0x000fe20008000000 */
[----:B------:R-:W-:Y:S01]  /*15b0*/  SHF.L.U64.HI R33, R32, 0x3, R33 ;  /* 0x0000000320217819 */ /* 0x000fe20000010221 */
[----:B------:R-:W-:Y:S01]  /*15c0*/  UMOV UR41, URZ ;  /* 0x0000003f00297c82 */ /* 0x000fe20008000000 */
[----:B------:R-:W-:Y:S01]  /*15d0*/  LOP3.LUT R42, RZ, R4, RZ, 0x33, !PT ;  /* 0x00000004ff2a7212 */ /* 0x000fe200078e33ff */
[----:B-1----:R-:W-:-:S07]  /*15e0*/  VIADD R41, R41, 0xffffffff ;  /* 0xffffffff29297836 */ /* 0x002fce0000000000 */
.L_x_51:
[----:B0-----:R-:W0:Y:S01]  /*15f0*/  SHFL.IDX PT, R0, R39, RZ, 0x1f ;  /* 0x00001fff27007589 */ /* 0x001e2200000e0000 */
[----:B-1----:R-:W1:Y:S01]  /*1600*/  S2UR UR6, SR_CgaCtaId ;  /* 0x00000000000679c3 */ /* 0x002e620000008800 */
[----:B------:R-:W-:Y:S01]  /*1610*/  UMOV UR45, 0x400 ;  /* 0x00000400002d7882 */ /* 0x000fe20000000000 */
[----:B0-----:R-:W-:Y:S01]  /*1620*/  R2UR UR4, R0 ;  /* 0x00000000000472ca */ /* 0x001fe200000e0000 */
[----:B-1----:R-:W-:-:S12]  /*1630*/  ULEA UR45, UR6, UR45, 0x18 ;  /* 0x0000002d062d7291 */ /* 0x002fd8000f8ec03f */
[----:B------:R-:W-:-:S04]  /*1640*/  ULEA.HI UR5, UR4, UR4, URZ, 0x1 ;  /* 0x0000000404057291 */ /* 0x000fc8000f8f083f */
[----:B------:R-:W-:-:S04]  /*1650*/  ULOP3.LUT UR5, UR5, 0x1ffffe, URZ, 0xc0, !UPT ;  /* 0x001ffffe05057892 */ /* 0x000fc8000f8ec03f */
[----:B------:R-:W-:-:S03]  /*1660*/  UIADD3 UR5, UR4, -UR5, URZ ;  /* 0x8000000504057290 */ /* 0x000fc6000fffe03f */
[----:B------:R-:W-:Y:S01]  /*1670*/  ULDC UR4, c[0x0][0x28c] ;  /* 0x0000a30000047ab9 */ /* 0x000fe20000000800 */
[----:B------:R-:W-:Y:S01]  /*1680*/  ULEA UR5, UR5, UR45, 0xb ;  /* 0x0000002d05057291 */ /* 0x000fe2000f8e583f */
[----:B------:R-:W-:-:S03]  /*1690*/  ISETP.LT.AND P0, PT, RZ, UR4, PT ;  /* 0x00000004ff007c0c */ /* 0x000fc6000bf01270 */
[----:B------:R-:W-:-:S04]  /*16a0*/  UIADD3 UR5, UR5, 0x300, URZ ;  /* 0x0000030005057890 */ /* 0x000fc8000fffe03f */
[----:B------:R-:W-:-:S04]  /*16b0*/  USHF.R.U32.HI UR5, URZ, 0x4, UR5 ;  /* 0x000000043f057899 */ /* 0x000fc80008011605 */
[----:B------:R-:W-:-:S04]  /*16c0*/  ULOP3.LUT UR5, UR5, 0x3fff, URZ, 0xc0, !UPT ;  /* 0x00003fff05057892 */ /* 0x000fc8000f8ec03f */
[----:B------:R-:W-:Y:S01]  /*16d0*/  ULOP3.LUT UR46, UR5, 0x10000, URZ, 0xfc, !UPT ;  /* 0x00010000052e7892 */ /* 0x000fe2000f8efc3f */
[----:B--234-:R-:W-:Y:S11]  /*16e0*/  @P0 BRA `(.L_x_14) ;  /* 0x0000000000400947 */ /* 0x01cff60003800000 */
[----:B------:R-:W-:Y:S01]  /*16f0*/  MOV R0, 0x0 ;  /* 0x0000000000007802 */ /* 0x000fe20000000f00 */
[----:B------:R-:W-:Y:S01]  /*1700*/  ULDC.64 UR4, c[0x4][0x68] ;  /* 0x01001a0000047ab9 */ /* 0x000fe20000000a00 */
[----:B------:R-:W-:Y:S01]  /*1710*/  ULDC.64 UR6, c[0x4][0x8] ;  /* 0x0100020000067ab9 */ /* 0x000fe20000000a00 */
[----:B------:R-:W-:Y:S01]  /*1720*/  IMAD.U32 R4, RZ, RZ, UR4 ;  /* 0x00000004ff047e24 */ /* 0x000fe2000f8e00ff */
[----:B------:R0:W1:Y:S01]  /*1730*/  LDC.64 R2, c[0x4][R0] ;  /* 0x0100000000027b82 */ /* 0x0000620000000a00 */
[----:B------:R-:W-:Y:S01]  /*1740*/  IMAD.U32 R5, RZ, RZ, UR5 ;  /* 0x00000005ff057e24 */ /* 0x000fe2000f8e00ff */
[----:B------:R-:W-:Y:S01]  /*1750*/  ULDC.64 UR4, c[0x4][0x70] ;  /* 0x01001c0000047ab9 */ /* 0x000fe20000000a00 */
[----:B------:R-:W-:Y:S02]  /*1760*/  IMAD.U32 R10, RZ, RZ, UR6 ;  /* 0x00000006ff0a7e24 */ /* 0x000fe4000f8e00ff */
[----:B------:R-:W-:Y:S02]  /*1770*/  IMAD.U32 R6, RZ, RZ, UR4 ;  /* 0x00000004ff067e24 */ /* 0x000fe4000f8e00ff */
[----:B------:R-:W-:-:S02]  /*1780*/  IMAD.U32 R7, RZ, RZ, UR5 ;  /* 0x00000005ff077e24 */ /* 0x000fc4000f8e00ff */
[----:B------:R-:W-:Y:S02]  /*1790*/  IMAD.U32 R11, RZ, RZ, UR7 ;  /* 0x00000007ff0b7e24 */ /* 0x000fe4000f8e00ff */
[----:B------:R-:W-:Y:S02]  /*17a0*/  IMAD.MOV.U32 R8, RZ, RZ, 0x1e1 ;  /* 0x000001e1ff087424 */ /* 0x000fe400078e00ff */
[----:B------:R-:W-:Y:S02]  /*17b0*/  IMAD.MOV.U32 R12, RZ, RZ, 0x1 ;  /* 0x00000001ff0c7424 */ /* 0x000fe400078e00ff */
[----:B0-----:R-:W-:-:S07]  /*17c0*/  IMAD.MOV.U32 R13, RZ, RZ, RZ ;  /* 0x000000ffff0d7224 */ /* 0x001fce00078e00ff */
[----:B------:R-:W-:-:S07]  /*17d0*/  LEPC R20, `(.L_x_14) ;  /* 0x000000001014794e */ /* 0x000fce0000000000 */
[----:B-1---5:R-:W-:Y:S05]  /*17e0*/  CALL.ABS.NOINC R2 ;  /* 0x0000000002007343 */ /* 0x022fea0003c00000 */
.L_x_14:
[----:B------:R-:W-:-:S13]  /*17f0*/  ISETP.NE.AND P0, PT, R58, 0x3, PT ;  /* 0x000000033a00780c */ /* 0x000fda0003f05270 */
[----:B------:R-:W-:Y:S05]  /*1800*/  @!P0 BRA `(.L_x_15) ;  /* 0x0000000000048947 */ /* 0x000fea0003800000 */
[----:B------:R-:W-:Y:S01]  /*1810*/  BPT.TRAP 0x1 ;  /* 0x000000040000795c */ /* 0x000fe20000300000 */
.L_x_15:
[----:B------:R-:W-:Y:S02]  /*1820*/  IMAD.U32 R3, RZ, RZ, UR41 ;  /* 0x00000029ff037e24 */ /* 0x000fe4000f8e00ff */
[----:B------:R-:W-:-:S03]  /*1830*/  IMAD.U32 R0, RZ, RZ, UR40 ;  /* 0x00000028ff007e24 */ /* 0x000fc6000f8e00ff */
[----:B------:R-:W-:Y:S02]  /*1840*/  LEA R3, R3, UR45, 0x3 ;  /* 0x0000002d03037c11 */ /* 0x000fe4000f8e18ff */
[----:B------:R-:W-:-:S04]  /*1850*/  SHF.L.U32 R0, R0, 0x1f, RZ ;  /* 0x0000001f00007819 */ /* 0x000fc800000006ff */
[----:B------:R0:W1:Y:S01]  /*1860*/  SYNCS.PHASECHK.TRANS64.TRYWAIT P1, [R3+URZ], R0 ;  /* 0x00000000030075a7 */ /* 0x000062000802017f */
[----:B------:R-:W-:Y:S05]  /*1870*/  @!P0 BRA `(.L_x_16) ;  /* 0x0000000000048947 */ /* 0x000fea0003800000 */
[----:B------:R-:W-:Y:S01]  /*1880*/  BPT.TRAP 0x1 ;  /* 0x000000040000795c */ /* 0x000fe20000300000 */
.L_x_16:
[----:B------:R-:W-:-:S05]  /*1890*/  IMAD.U32 R2, RZ, RZ, UR44 ;  /* 0x0000002cff027e24 */ /* 0x000fca000f8e00ff */
[----:B------:R-:W-:Y:S01]  /*18a0*/  ISETP.GE.AND P2, PT, R2, 0x1, PT ;  /* 0x000000010200780c */ /* 0x000fe20003f46270 */
[----:B-1----:R-:W-:-:S12]  /*18b0*/  @P1 BRA `(.L_x_17) ;  /* 0x0000000000081947 */ /* 0x002fd80003800000 */
[----:B------:R-:W1:Y:S02]  /*18c0*/  SYNCS.PHASECHK.TRANS64.TRYWAIT P1, [R3+URZ], R0 ;  /* 0x00000000030075a7 */ /* 0x000e64000802017f */
[----:B-1----:R-:W-:Y:S05]  /*18d0*/  @!P1 BRA `(.L_x_18) ;  /* 0x0000003c00bc9947 */ /* 0x002fea0003800000 */
.L_x_17:
[----:B------:R-:W-:Y:S05]  /*18e0*/  WARPSYNC.ALL ;  /* 0x0000000000007948 */ /* 0x000fea0003800000 */
[----:B------:R-:W-:Y:S01]  /*18f0*/  UIADD3 UR4, UR45, 0x36300, URZ ;  /* 0x000363002d047890 */ /* 0x000fe2000fffe03f */
[----:B------:R-:W-:Y:S01]  /*1900*/  WARPGROUP.ARRIVE ;  /* 0x00000000000079c5 */ /* 0x000fe20000000000 */
[----:B------:R-:W-:Y:S01]  /*1910*/  UMOV UR5, 0xc0000010 ;  /* 0xc000001000057882 */ /* 0x000fe20000000000 */
[----:B------:R-:W-:Y:S01]  /*1920*/  UMOV UR7, 0xc0000000 ;  /* 0xc000000000077882 */ /* 0x000fe20000000000 */
[----:B------:R-:W-:-:S04]  /*1930*/  USHF.R.U32.HI UR4, URZ, 0x4, UR4 ;  /* 0x000000043f047899 */ /* 0x000fc80008011604 */
[----:B------:R-:W-:-:S04]  /*1940*/  ULOP3.LUT UR4, UR4, 0x3fff, URZ, 0xc0, !UPT ;  /* 0x00003fff04047892 */ /* 0x000fc8000f8ec03f */
[----:B------:R-:W-:Y:S02]  /*1950*/  ULOP3.LUT UR11, UR4, 0x10000, URZ, 0xfc, !UPT ;  /* 0x00010000040b7892 */ /* 0x000fe4000f8efc3f */
[----:B------:R-:W-:Y:S02]  /*1960*/  UIMAD UR4, UR41, 0x180, UR46 ;  /* 0x00000180290478a4 */ /* 0x000fe4000f8e022e */
[----:B------:R-:W-:Y:S02]  /*1970*/  ULEA UR6, UR41, UR11, 0x4 ;  /* 0x0000000b29067291 */ /* 0x000fe4000f8e203f */
[----:B------:R-:W-:-:S07]  /*1980*/  UIADD3 UR8, UR4, 0x100, URZ ;  /* 0x0000010004087890 */ /* 0x000fce000fffe03f */
[----:B------:R-:W-:Y:S01]  /*1990*/  IGMMA.64x8x32.S8.S8 R28, gdesc[UR4], RZ, !UPT, gsb0 ;  /* 0x00000000041c79f1 */ /* 0x000fe2000c0410ff */
[----:B------:R-:W-:Y:S01]  /*19a0*/  UMOV UR4, UR8 ;  /* 0x0000000800047c82 */ /* 0x000fe20008000000 */
[----:B------:R-:W-:Y:S01]  /*19b0*/  UMOV UR5, 0xc0000010 ;  /* 0xc000001000057882 */ /* 0x000fe20000000000 */
[----:B------:R-:W-:Y:S02]  /*19c0*/  WARPGROUP.DEPBAR.LE gsb0, 0x0 ;  /* 0x00008000000079c5 */ /* 0x000fe40000010000 */
[----:B------:R-:W-:-:S06]  /*19d0*/  WARPGROUP.ARRIVE ;  /* 0x00000000000079c5 */ /* 0x000fcc0000000000 */
[----:B------:R-:W-:Y:S03]  /*19e0*/  IGMMA.64x8x32.S8.S8 R24, gdesc[UR4], RZ, !UPT, gsb0 ;  /* 0x00000000041879f1 */ /* 0x000fe6000c0410ff */
[----:B------:R-:W-:Y:S02]  /*19f0*/  WARPGROUP.DEPBAR.LE gsb0, 0x0 ;  /* 0x00008000000079c5 */ /* 0x000fe40000010000 */
[----:B------:R-:W-:Y:S05]  /*1a00*/  @!P2 BRA `(.L_x_19) ;  /* 0x0000000000cca947 */ /* 0x000fea0003800000 */
[----:B------:R-:W-:Y:S01]  /*1a10*/  UIADD3 UR4, UR41, 0x1, URZ ;  /* 0x0000000129047890 */ /* 0x000fe2000fffe03f */
[----:B01----:R-:W-:Y:S01]  /*1a20*/  IMAD.U32 R0, RZ, RZ, UR44 ;  /* 0x0000002cff007e24 */ /* 0x003fe2000f8e00ff */
[----:B------:R-:W-:Y:S02]  /*1a30*/  UMOV UR9, UR41 ;  /* 0x0000002900097c82 */ /* 0x000fe40008000000 */
[----:B------:R-:W-:-:S04]  /*1a40*/  UISETP.NE.AND UP0, UPT, UR4, 0x24, UPT ;  /* 0x000000240400788c */ /* 0x000fc8000bf05270 */
[----:B------:R-:W-:Y:S02]  /*1a50*/  USEL UR5, URZ, 0x1, UP0 ;  /* 0x000000013f057887 */ /* 0x000fe40008000000 */
[----:B------:R-:W-:Y:S02]  /*1a60*/  USEL UR8, UR4, URZ, UP0 ;  /* 0x0000003f04087287 */ /* 0x000fe40008000000 */
[----:B------:R-:W-:-:S06]  /*1a70*/  ULOP3.LUT UR5, UR40, UR5, URZ, 0x3c, !UPT ;  /* 0x0000000528057292 */ /* 0x000fcc000f8e3c3f */
[----:B------:R-:W-:-:S07]  /*1a80*/  IMAD.U32 R4, RZ, RZ, UR5 ;  /* 0x00000005ff047e24 */ /* 0x000fce000f8e00ff */
.L_x_26:
[----:B01----:R-:W-:Y:S05]  /*1a90*/  @!P0 BRA `(.L_x_20) ;  /* 0x0000000000048947 */ /* 0x003fea0003800000 */
[----:B------:R-:W-:Y:S01]  /*1aa0*/  BPT.TRAP 0x1 ;  /* 0x000000040000795c */ /* 0x000fe20000300000 */
.L_x_20:
[----:B------:R-:W-:Y:S01]  /*1ab0*/  ULEA UR4, UR8, UR45, 0x3 ;  /* 0x0000002d08047291 */ /* 0x000fe2000f8e183f */
[----:B------:R-:W-:-:S08]  /*1ac0*/  SHF.L.U32 R2, R4, 0x1f, RZ ;  /* 0x0000001f04027819 */ /* 0x000fd000000006ff */
[----:B------:R0:W1:Y:S01]  /*1ad0*/  SYNCS.PHASECHK.TRANS64.TRYWAIT P1, [UR4], R2 ;  /* 0x00000002ff0075a7 */ /* 0x0000620008020144 */
[----:B------:R-:W-:Y:S05]  /*1ae0*/  @!P0 BRA `(.L_x_21) ;  /* 0x0000000000048947 */ /* 0x000fea0003800000 */
[----:B------:R-:W-:Y:S01]  /*1af0*/  BPT.TRAP 0x1 ;  /* 0x000000040000795c */ /* 0x000fe20000300000 */
.L_x_21:
[----:B-1----:R-:W-:Y:S05]  /*1b00*/  @P1 BRA `(.L_x_22) ;  /* 0x0000000000081947 */ /* 0x002fea0003800000 */
[----:B------:R-:W1:Y:S02]  /*1b10*/  SYNCS.PHASECHK.TRANS64.TRYWAIT P1, [UR4], R2 ;  /* 0x00000002ff0075a7 */ /* 0x000e640008020144 */
[----:B-1----:R-:W-:Y:S05]  /*1b20*/  @!P1 BRA `(.L_x_23) ;  /* 0x0000003c003c9947 */ /* 0x002fea0003800000 */
.L_x_22:
[----:B------:R-:W-:Y:S01]  /*1b30*/  ULEA UR6, UR8, UR11, 0x4 ;  /* 0x0000000b08067291 */ /* 0x000fe2000f8e203f */
[----:B------:R-:W-:Y:S01]  /*1b40*/  WARPGROUP.ARRIVE ;  /* 0x00000000000079c5 */ /* 0x000fe20000000000 */
[----:B------:R-:W-:Y:S01]  /*1b50*/  UIMAD UR4, UR8, 0x180, UR46 ;  /* 0x00000180080478a4 */ /* 0x000fe2000f8e022e */
[----:B------:R-:W-:Y:S01]  /*1b60*/  UMOV UR7, 0xc0000000 ;  /* 0xc000000000077882 */ /* 0x000fe20000000000 */
[----:B------:R-:W-:Y:S02]  /*1b70*/  UMOV UR5, 0xc0000010 ;  /* 0xc000001000057882 */ /* 0x000fe40000000000 */
[----:B------:R-:W-:-:S05]  /*1b80*/  UIADD3 UR10, UR4, 0x100, URZ ;  /* 0x00000100040a7890 */ /* 0x000fca000fffe03f */
[----:B------:R-:W-:Y:S01]  /*1b90*/  IGMMA.64x8x32.S8.S8 R28, gdesc[UR4], R28, gsb0 ;  /* 0x00000000041c79f1 */ /* 0x000fe2000804101c */
[----:B------:R-:W-:Y:S01]  /*1ba0*/  UMOV UR5, 0xc0000010 ;  /* 0xc000001000057882 */ /* 0x000fe20000000000 */
[----:B------:R-:W-:Y:S01]  /*1bb0*/  UMOV UR4, UR10 ;  /* 0x0000000a00047c82 */ /* 0x000fe20008000000 */
[----:B------:R-:W-:Y:S02]  /*1bc0*/  WARPGROUP.DEPBAR.LE gsb0, 0x0 ;  /* 0x00008000000079c5 */ /* 0x000fe40000010000 */
[----:B------:R-:W-:-:S06]  /*1bd0*/  WARPGROUP.ARRIVE ;  /* 0x00000000000079c5 */ /* 0x000fcc0000000000 */
[----:B------:R-:W-:Y:S03]  /*1be0*/  IGMMA.64x8x32.S8.S8 R24, gdesc[UR4], R24, gsb0 ;  /* 0x00000000041879f1 */ /* 0x000fe60008041018 */
[----:B------:R-:W-:Y:S02]  /*1bf0*/  WARPGROUP.DEPBAR.LE gsb0, 0x0 ;  /* 0x00008000000079c5 */ /* 0x000fe40000010000 */
[----:B------:R-:W-:Y:S05]  /*1c00*/  @!P0 BRA `(.L_x_24) ;  /* 0x0000000000048947 */ /* 0x000fea0003800000 */
[----:B------:R-:W-:Y:S01]  /*1c10*/  BPT.TRAP 0x1 ;  /* 0x000000040000795c */ /* 0x000fe20000300000 */
.L_x_24:
[----:B------:R-:W-:Y:S01]  /*1c20*/  ULEA UR4, UR9, UR45, 0x3 ;  /* 0x0000002d09047291 */ /* 0x000fe2000f8e183f */
[----:B------:R-:W-:-:S03]  /*1c30*/  ISETP.GT.U32.AND P1, PT, R18, 0x1, PT ;  /* 0x000000011200780c */ /* 0x000fc60003f24070 */
[----:B------:R-:W-:-:S04]  /*1c40*/  UIADD3 UR4, UR4, 0x120, URZ ;  /* 0x0000012004047890 */ /* 0x000fc8000fffe03f */
[----:B------:R-:W-:-:S09]  /*1c50*/  UPRMT UR4, URZ, 0x654, UR4 ;  /* 0x000006543f047896 */ /* 0x000fd20008000004 */
[----:B------:R-:W-:Y:S01]  /*1c60*/  SYNCS.ARRIVE.TRANS64.RED.A1T0 RZ, [UR4], RZ ;  /* 0x000000ffffff79a7 */ /* 0x000fe20008100404 */
[----:B------:R-:W-:Y:S05]  /*1c70*/  @P1 BRA `(.L_x_25) ;  /* 0x0000000000041947 */ /* 0x000fea0003800000 */
[----:B------:R-:W-:Y:S01]  /*1c80*/  BPT.TRAP 0x1 ;  /* 0x000000040000795c */ /* 0x000fe20000300000 */
.L_x_25:
[----:B------:R-:W-:Y:S01]  /*1c90*/  UIADD3 UR8, UR8, 0x1, URZ ;  /* 0x0000000108087890 */ /* 0x000fe2000fffe03f */
[C---:B------:R-:W-:Y:S01]  /*1ca0*/  ISETP.GT.AND P1, PT, R0.reuse, 0x1, PT ;  /* 0x000000010000780c */ /* 0x040fe20003f24270 */
[----:B------:R-:W-:Y:S01]  /*1cb0*/  UIADD3 UR9, UR9, 0x1, URZ ;  /* 0x0000000109097890 */ /* 0x000fe2000fffe03f */
[----:B------:R-:W-:Y:S01]  /*1cc0*/  VIADD R0, R0, 0xffffffff ;  /* 0xffffffff00007836 */ /* 0x000fe20000000000 */
[----:B------:R-:W-:Y:S02]  /*1cd0*/  UISETP.NE.AND UP0, UPT, UR8, 0x24, UPT ;  /* 0x000000240800788c */ /* 0x000fe4000bf05270 */
[----:B------:R-:W-:Y:S02]  /*1ce0*/  UISETP.NE.AND UP1, UPT, UR9, 0x24, UPT ;  /* 0x000000240900788c */ /* 0x000fe4000bf25270 */
[----:B------:R-:W-:Y:S02]  /*1cf0*/  USEL UR4, URZ, 0x1, UP0 ;  /* 0x000000013f047887 */ /* 0x000fe40008000000 */
[----:B------:R-:W-:-:S02]  /*1d00*/  USEL UR8, UR8, URZ, UP0 ;  /* 0x0000003f08087287 */ /* 0x000fc40008000000 */
[----:B------:R-:W-:Y:S02]  /*1d10*/  USEL UR9, UR9, URZ, UP1 ;  /* 0x0000003f09097287 */ /* 0x000fe40008800000 */
[----:B------:R-:W-:Y:S01]  /*1d20*/  LOP3.LUT R4, R4, UR4, RZ, 0x3c, !PT ;  /* 0x0000000404047c12 */ /* 0x000fe2000f8e3cff */
[----:B------:R-:W-:Y:S09]  /*1d30*/  @P1 BRA `(.L_x_26) ;  /* 0xfffffffc00541947 */ /* 0x000ff2000383ffff */
.L_x_19:
[----:B01----:R-:W0:Y:S02]  /*1d40*/  LDC R0, c[0x0][0x28c] ;  /* 0x0000a300ff007b82 */ /* 0x003e240000000800 */
[----:B0-----:R-:W-:-:S13]  /*1d50*/  ISETP.GE.AND P1, PT, R0, 0x1, PT ;  /* 0x000000010000780c */ /* 0x001fda0003f26270 */
[----:B------:R-:W-:Y:S05]  /*1d60*/  @!P1 BRA `(.L_x_27) ;  /* 0x0000000000349947 */ /* 0x000fea0003800000 */
[----:B------:R-:W-:Y:S05]  /*1d70*/  @!P0 BRA `(.L_x_28) ;  /* 0x0000000000048947 */ /* 0x000fea0003800000 */
[----:B------:R-:W-:Y:S01]  /*1d80*/  BPT.TRAP 0x1 ;  /* 0x000000040000795c */ /* 0x000fe20000300000 */
.L_x_28:
[----:B------:R-:W-:Y:S01]  /*1d90*/  UIADD3 UR6, UR44, UR41, URZ ;  /* 0x000000292c067290 */ /* 0x000fe2000fffe03f */
[----:B------:R-:W-:-:S03]  /*1da0*/  ISETP.GT.U32.AND P0, PT, R18, 0x1, PT ;  /* 0x000000011200780c */ /* 0x000fc60003f04070 */
[----:B------:R-:W-:-:S04]  /*1db0*/  UIMAD.WIDE.U32 UR4, UR6, 0x38e38e39, URZ ;  /* 0x38e38e39060478a5 */ /* 0x000fc8000f8e003f */
[----:B------:R-:W-:-:S04]  /*1dc0*/  USHF.R.U32.HI UR4, URZ, 0x3, UR5 ;  /* 0x000000033f047899 */ /* 0x000fc80008011605 */
[----:B------:R-:W-:-:S04]  /*1dd0*/  UIMAD UR6, UR4, -0x24, UR6 ;  /* 0xffffffdc040678a4 */ /* 0x000fc8000f8e0206 */
[----:B------:R-:W-:-:S04]  /*1de0*/  ULEA UR6, UR6, UR45, 0x3 ;  /* 0x0000002d06067291 */ /* 0x000fc8000f8e183f */
[----:B------:R-:W-:-:S04]  /*1df0*/  UIADD3 UR6, UR6, 0x120, URZ ;  /* 0x0000012006067890 */ /* 0x000fc8000fffe03f */
[----:B------:R-:W-:-:S09]  /*1e00*/  UPRMT UR6, URZ, 0x654, UR6 ;  /* 0x000006543f067896 */ /* 0x000fd20008000006 */
[----:B------:R-:W-:Y:S01]  /*1e10*/  SYNCS.ARRIVE.TRANS64.RED.A1T0 RZ, [UR6], RZ ;  /* 0x000000ffffff79a7 */ /* 0x000fe20008100406 */
[----:B------:R-:W-:Y:S05]  /*1e20*/  @P0 BRA `(.L_x_27) ;  /* 0x0000000000040947 */ /* 0x000fea0003800000 */
[----:B------:R-:W-:Y:S01]  /*1e30*/  BPT.TRAP 0x1 ;  /* 0x000000040000795c */ /* 0x000fe20000300000 */
.L_x_27:
[----:B------:R-:W-:Y:S01]  /*1e40*/  UISETP.GE.U32.AND UP1, UPT, UR43, 0x24, UPT ;  /* 0x000000242b00788c */ /* 0x000fe2000bf26070 */
[----:B------:R-:W-:Y:S01]  /*1e50*/  IMAD.SHL.U32 R7, R46, 0x8, RZ ;  /* 0x000000082e077824 */ /* 0x000fe200078e00ff */
[----:B------:R-:W-:Y:S01]  /*1e60*/  UIADD3 UR41, UR43, UR41, URZ ;  /* 0x000000292b297290 */ /* 0x000fe2000fffe03f */
[----:B------:R-:W-:Y:S01]  /*1e70*/  IMAD R47, R45, 0xc0, RZ ;  /* 0x000000c02d2f7824 */ /* 0x000fe200078e02ff */
[----:B------:R-:W-:Y:S01]  /*1e80*/  ULDC UR7, c[0x0][0x288] ;  /* 0x0000a20000077ab9 */ /* 0x000fe20000000800 */
[----:B------:R-:W-:Y:S01]  /*1e90*/  IMAD.MOV.U32 R0, RZ, RZ, -0x1 ;  /* 0xffffffffff007424 */ /* 0x000fe200078e00ff */
[----:B------:R-:W-:Y:S01]  /*1ea0*/  UISETP.GT.U32.AND UP0, UPT, UR41, 0x23, UPT ;  /* 0x000000232900788c */ /* 0x000fe2000bf04070 */
[----:B------:R-:W-:-:S03]  /*1eb0*/  ISETP.GE.AND P0, PT, R7, UR7, PT ;  /* 0x0000000707007c0c */ /* 0x000fc6000bf06270 */
[----:B------:R-:W-:Y:S02]  /*1ec0*/  UISETP.LT.U32.AND UP0, UPT, UR43, 0x24, UP0 ;  /* 0x000000242b00788c */ /* 0x000fe40008701070 */
[----:B------:R-:W-:Y:S02]  /*1ed0*/  @UP1 UIMAD.WIDE.U32 UR4, UR41, 0x38e38e39, URZ ;  /* 0x38e38e39290418a5 */ /* 0x000fe4000f8e003f */
[----:B------:R-:W-:Y:S02]  /*1ee0*/  USEL UR6, URZ, 0x1, !UP0 ;  /* 0x000000013f067887 */ /* 0x000fe4000c000000 */
[----:B------:R-:W-:Y:S02]  /*1ef0*/  @UP1 USHF.R.U32.HI UR4, URZ, 0x3, UR5 ;  /* 0x000000033f041899 */ /* 0x000fe40008011605 */
[----:B------:R-:W-:Y:S01]  /*1f00*/  ULOP3.LUT UR40, UR40, UR6, URZ, 0x3c, !UPT ;  /* 0x0000000628287292 */ /* 0x000fe2000f8e3c3f */
[----:B------:R-:W-:Y:S02]  /*1f10*/  ULDC UR5, c[0x0][0x284] ;  /* 0x0000a10000057ab9 */ /* 0x000fe40000000800 */
[----:B------:R-:W-:Y:S01]  /*1f20*/  ISETP.GE.OR P0, PT, R47, UR5, P0 ;  /* 0x000000052f007c0c */ /* 0x000fe20008706670 */
[----:B------:R-:W-:-:S12]  /*1f30*/  @UP1 ULOP3.LUT UR40, UR40, 0x1, UR4, 0x78, !UPT ;  /* 0x0000000128281892 */ /* 0x000fd8000f8e7804 */
[----:B------:R-:W-:Y:S05]  /*1f40*/  @P0 BRA `(.L_x_29) ;  /* 0x0000000800940947 */ /* 0x000fea0003800000 */
[----:B------:R-:W0:Y:S01]  /*1f50*/  LDC.64 R14, c[0x0][0x5c8] ;  /* 0x00017200ff0e7b82 */ /* 0x000e220000000a00 */
[----:B------:R-:W-:Y:S01]  /*1f60*/  SHF.R.S32.HI R46, RZ, 0x1f, R49 ;  /* 0x0000001fff2e7819 */ /* 0x000fe20000011431 */
[----:B------:R-:W-:Y:S01]  /*1f70*/  ULDC.64 UR4, c[0x0][0x5d0] ;  /* 0x0001740000047ab9 */ /* 0x000fe20000000a00 */
[----:B------:R-:W-:Y:S01]  /*1f80*/  LOP3.LUT R4, R7, 0x6, R38, 0xf8, !PT ;  /* 0x0000000607047812 */ /* 0x000fe200078ef826 */
[----:B------:R-:W-:Y:S01]  /*1f90*/  IMAD.WIDE R8, R45, 0xc0, R22 ;  /* 0x000000c02d087825 */ /* 0x000fe200078e0216 */
[----:B------:R-:W-:Y:S02]  /*1fa0*/  BSSY B0, `(.L_x_29) ;  /* 0x000009f000007945 */ /* 0x000fe40003800000 */
[----:B------:R-:W-:Y:S01]  /*1fb0*/  SHF.R.S32.HI R5, RZ, 0x1f, R4 ;  /* 0x0000001fff057819 */ /* 0x000fe20000011404 */
[----:B------:R-:W-:Y:S02]  /*1fc0*/  IMAD R2, R46, UR4, RZ ;  /* 0x000000042e027c24 */ /* 0x000fe4000f8e02ff */
[----:B------:R-:W-:-:S02]  /*1fd0*/  IMAD.IADD R56, R44, 0x1, -R47 ;  /* 0x000000012c387824 */ /* 0x000fc400078e0a2f */
[C---:B------:R-:W-:Y:S02]  /*1fe0*/  IMAD R11, R49.reuse, UR5, R2 ;  /* 0x00000005310b7c24 */ /* 0x040fe4000f8e0202 */
[----:B------:R-:W-:Y:S01]  /*1ff0*/  IMAD.WIDE.U32 R2, R49, UR4, R4 ;  /* 0x0000000431027c25 */ /* 0x000fe2000f8e0004 */
[----:B------:R-:W-:-:S03]  /*2000*/  ULDC.64 UR4, c[0x0][0x5c0] ;  /* 0x0001700000047ab9 */ /* 0x000fc60000000a00 */
[----:B------:R-:W-:Y:S02]  /*2010*/  IMAD.IADD R3, R3, 0x1, R11 ;  /* 0x0000000103037824 */ /* 0x000fe400078e020b */
[----:B------:R-:W-:Y:S02]  /*2020*/  IMAD.IADD R57, R36, 0x1, -R7 ;  /* 0x0000000124397824 */ /* 0x000fe400078e0a07 */
[-C--:B0-----:R-:W-:Y:S02]  /*2030*/  IMAD R6, R9, R14.reuse, RZ ;  /* 0x0000000e09067224 */ /* 0x081fe400078e02ff */
[----:B------:R-:W-:-:S04]  /*2040*/  IMAD.WIDE.U32 R2, R8, R14, R2 ;  /* 0x0000000e08027225 */ /* 0x000fc800078e0002 */
[----:B------:R-:W-:Y:S01]  /*2050*/  IMAD R11, R8, R15, R6 ;  /* 0x0000000f080b7224 */ /* 0x000fe200078e0206 */
[----:B------:R-:W-:Y:S01]  /*2060*/  IADD3 R10, P0, R2, UR4, RZ ;  /* 0x00000004020a7c10 */ /* 0x000fe2000ff1e0ff */
[----:B------:R-:W-:-:S03]  /*2070*/  IMAD R15, R15, 0x78, RZ ;  /* 0x000000780f0f7824 */ /* 0x000fc600078e02ff */
[----:B------:R-:W-:Y:S02]  /*2080*/  IADD3.X R11, R3, UR5, R11, P0, !PT ;  /* 0x00000005030b7c10 */ /* 0x000fe400087fe40b */
[----:B------:R-:W-:-:S04]  /*2090*/  LEA R12, P0, R32, R10, 0x3 ;  /* 0x0000000a200c7211 */ /* 0x000fc800078018ff */
[----:B------:R-:W-:Y:S01]  /*20a0*/  LEA R20, P1, R32, R12, 0x7 ;  /* 0x0000000c20147211 */ /* 0x000fe200078238ff */
[----:B------:R-:W-:Y:S01]  /*20b0*/  IMAD.X R13, R33, 0x1, R11, P0 ;  /* 0x00000001210d7824 */ /* 0x000fe200000e060b */
[----:B-----5:R-:W-:Y:S01]  /*20c0*/  ISETP.NE.AND P0, PT, R35, RZ, PT ;  /* 0x000000ff2300720c */ /* 0x020fe20003f05270 */
[----:B------:R-:W-:-:S04]  /*20d0*/  IMAD.WIDE.U32 R2, R14, 0x78, R12 ;  /* 0x000000780e027825 */ /* 0x000fc800078e000c */
[----:B------:R-:W-:Y:S02]  /*20e0*/  IMAD.IADD R15, R3, 0x1, R15 ;  /* 0x00000001030f7824 */ /* 0x000fe400078e020f */
[----:B------:R-:W-:Y:S02]  /*20f0*/  IMAD.X R21, R40, 0x1, R13, P1 ;  /* 0x0000000128157824 */ /* 0x000fe400008e060d */
[----:B------:R-:W-:-:S04]  /*2100*/  IMAD.MOV.U32 R14, RZ, RZ, R2 ;  /* 0x000000ffff0e7224 */ /* 0x000fc800078e0002 */
[----:B------:R-:W-:Y:S05]  /*2110*/  @!P0 BRA `(.L_x_30) ;  /* 0x0000000400ac8947 */ /* 0x000fea0003800000 */
[----:B------:R-:W0:Y:S01]  /*2120*/  LDC.64 R52, c[0x0][0x5b0] ;  /* 0x00016c00ff347b82 */ /* 0x000e220000000a00 */
[----:B------:R-:W-:Y:S01]  /*2130*/  ULDC.64 UR4, c[0x0][0x5b8] ;  /* 0x00016e0000047ab9 */ /* 0x000fe20000000a00 */
[----:B------:R-:W-:Y:S01]  /*2140*/  ISETP.GE.AND P0, PT, R56, 0x1, PT ;  /* 0x000000013800780c */ /* 0x000fe20003f06270 */
[----:B------:R-:W-:Y:S01]  /*2150*/  IMAD R2, R46, UR4, RZ ;  /* 0x000000042e027c24 */ /* 0x000fe2000f8e02ff */
[----:B------:R-:W-:Y:S01]  /*2160*/  BSSY B1, `(.L_x_31) ;  /* 0x0000015000017945 */ /* 0x000fe20003800000 */
[----:B------:R-:W-:Y:S01]  /*2170*/  IMAD.WIDE.U32 R46, R49, UR4, R4 ;  /* 0x00000004312e7c25 */ /* 0x000fe2000f8e0004 */
[----:B------:R-:W-:Y:S02]  /*2180*/  ISETP.LT.OR P4, PT, R57, 0x1, !P0 ;  /* 0x000000013900780c */ /* 0x000fe40004781670 */
[----:B------:R-:W1:Y:S01]  /*2190*/  LDC.64 R54, c[0x0][0x5a8] ;  /* 0x00016a00ff367b82 */ /* 0x000e620000000a00 */
[----:B------:R-:W-:Y:S02]  /*21a0*/  IMAD R5, R49, UR5, R2 ;  /* 0x0000000531057c24 */ /* 0x000fe4000f8e0202 */
[----:B------:R-:W-:-:S02]  /*21b0*/  IMAD.MOV.U32 R4, RZ, RZ, R46 ;  /* 0x000000ffff047224 */ /* 0x000fc400078e002e */
[----:B------:R-:W-:Y:S02]  /*21c0*/  IMAD.IADD R5, R47, 0x1, R5 ;  /* 0x000000012f057824 */ /* 0x000fe400078e0205 */
[-C--:B0-----:R-:W-:Y:S01]  /*21d0*/  IMAD R2, R9, R52.reuse, RZ ;  /* 0x0000003409027224 */ /* 0x081fe200078e02ff */
[C---:B------:R-:W-:Y:S01]  /*21e0*/  SHF.L.U64.HI R7, R52.reuse, 0x3, R53 ;  /* 0x0000000334077819 */ /* 0x040fe20000010235 */
[----:B------:R-:W-:Y:S02]  /*21f0*/  IMAD.SHL.U32 R6, R52, 0x8, RZ ;  /* 0x0000000834067824 */ /* 0x000fe400078e00ff */
[C---:B------:R-:W-:Y:S02]  /*2200*/  IMAD R45, R8.reuse, R53, R2 ;  /* 0x00000035082d7224 */ /* 0x040fe400078e0202 */
[----:B------:R-:W-:-:S04]  /*2210*/  IMAD.WIDE.U32 R2, R8, R52, R4 ;  /* 0x0000003408027225 */ /* 0x000fc800078e0004 */
[----:B------:R-:W-:Y:S01]  /*2220*/  IMAD.WIDE.U32 R8, R8, R52, R6 ;  /* 0x0000003408087225 */ /* 0x000fe200078e0006 */
[----:B-1----:R-:W-:-:S03]  /*2230*/  IADD3 R2, P1, R2, R54, RZ ;  /* 0x0000003602027210 */ /* 0x002fc60007f3e0ff */
[----:B------:R-:W-:Y:S01]  /*2240*/  IMAD.IADD R9, R45, 0x1, R9 ;  /* 0x000000012d097824 */ /* 0x000fe200078e0209 */
[----:B------:R-:W-:Y:S01]  /*2250*/  IADD3.X R3, R55, R3, R45, P1, !PT ;  /* 0x0000000337037210 */ /* 0x000fe20000ffe42d */
[----:B------:R-:W-:Y:S01]  /*2260*/  IMAD R45, R53, 0x78, RZ ;  /* 0x00000078352d7824 */ /* 0x000fe200078e02ff */
[--C-:B------:R-:W-:Y:S01]  /*2270*/  IADD3 R48, P2, P3, R46, R54, R8.reuse ;  /* 0x000000362e307210 */ /* 0x100fe20007b5e008 */
[----:B------:R-:W-:Y:S01]  /*2280*/  IMAD.WIDE.U32 R50, R52, 0x78, R8 ;  /* 0x0000007834327825 */ /* 0x000fe200078e0008 */
[----:B------:R-:W-:Y:S11]  /*2290*/  @P4 BRA `(.L_x_32) ;  /* 0x0000000000044947 */ /* 0x000ff60003800000 */
[----:B------:R0:W5:Y:S02]  /*22a0*/  LDG.E.U8 R43, desc[UR38][R2.64] ;  /* 0x00000026022b7981 */ /* 0x000164000c1e1100 */
.L_x_32:
[----:B------:R-:W-:Y:S05]  /*22b0*/  BSYNC B1 ;  /* 0x0000000000017941 */ /* 0x000fea0003800000 */
.L_x_31:
[----:B-----5:R-:W-:Y:S01]  /*22c0*/  LOP3.LUT R4, R43, 0xffff, RZ, 0xc0, !PT ;  /* 0x0000ffff2b047812 */ /* 0x020fe200078ec0ff */
[----:B------:R-:W-:Y:S01]  /*22d0*/  IMAD.IADD R45, R51, 0x1, R45 ;  /* 0x00000001332d7824 */ /* 0x000fe200078e022d */
[C---:B------:R-:W-:Y:S01]  /*22e0*/  IADD3.X R49, R5.reuse, R55, R9, P2, P3 ;  /* 0x0000003705317210 */ /* 0x040fe200017e6409 */
[----:B------:R-:W-:Y:S01]  /*22f0*/  BSSY B1, `(.L_x_33) ;  /* 0x0000012000017945 */ /* 0x000fe20003800000 */
[----:B------:R-:W-:Y:S02]  /*2300*/  IADD3 R9, P3, P5, R46, R50, R6 ;  /* 0x000000322e097210 */ /* 0x000fe40007d7e006 */
[----:B------:R-:W-:Y:S02]  /*2310*/  PRMT R4, R4, 0x8880, RZ ;  /* 0x0000888004047816 */ /* 0x000fe400000000ff */
[----:B------:R-:W-:Y:S02]  /*2320*/  IADD3.X R8, R5, R45, R7, P3, P5 ;  /* 0x0000002d05087210 */ /* 0x000fe40001fea407 */
[----:B------:R-:W-:Y:S01]  /*2330*/  ISETP.LT.OR P0, PT, R57, 0x2, !P0 ;  /* 0x000000023900780c */ /* 0x000fe20004701670 */
[----:B------:R-:W-:Y:S01]  /*2340*/  IMAD R7, R4, R35, RZ ;  /* 0x0000002304077224 */ /* 0x000fe200078e02ff */
[----:B------:R-:W-:-:S02]  /*2350*/  IADD3 R4, P5, R9, R54, RZ ;  /* 0x0000003609047210 */ /* 0x000fc40007fbe0ff */
[----:B------:R-:W-:Y:S01]  /*2360*/  IADD3 R46, P1, P2, R46, R54, R50 ;  /* 0x000000362e2e7210 */ /* 0x000fe20007a3e032 */
[----:B------:R-:W-:Y:S01]  /*2370*/  @!P4 IMAD R9, R28, R34, R7 ;  /* 0x000000221c09c224 */ /* 0x000fe200078e0207 */
[C---:B------:R-:W-:Y:S02]  /*2380*/  ISETP.GE.AND P3, PT, R56.reuse, 0x9, PT ;  /* 0x000000093800780c */ /* 0x040fe40003f66270 */
[----:B------:R-:W-:Y:S02]  /*2390*/  IADD3.X R47, R5, R55, R45, P1, P2 ;  /* 0x00000037052f7210 */ /* 0x000fe40000fe442d */
[----:B------:R1:W-:Y:S01]  /*23a0*/  @!P4 STG.E.U8 desc[UR38][R10.64], R9 ;  /* 0x000000090a00c986 */ /* 0x0003e2000c101126 */
[C---:B------:R-:W-:Y:S02]  /*23b0*/  ISETP.GE.AND P2, PT, R56.reuse, 0x81, PT ;  /* 0x000000813800780c */ /* 0x040fe40003f46270 */
[----:B------:R-:W-:Y:S01]  /*23c0*/  ISETP.GE.AND P1, PT, R56, 0x89, PT ;  /* 0x000000893800780c */ /* 0x000fe20003f26270 */
[----:B------:R-:W-:-:S12]  /*23d0*/  @P0 BRA `(.L_x_34) ;  /* 0x00000000000c0947 */ /* 0x000fd80003800000 */
[----:B------:R-:W2:Y:S02]  /*23e0*/  LDG.E.U8 R43, desc[UR38][R2.64+0x1] ;  /* 0x00000126022b7981 */ /* 0x000ea4000c1e1100 */
[----:B--2---:R-:W-:-:S05]  /*23f0*/  PRMT R6, R43, 0x8880, RZ ;  /* 0x000088802b067816 */ /* 0x004fca00000000ff */
[----:B------:R-:W-:-:S07]  /*2400*/  IMAD R7, R6, R35, RZ ;  /* 0x0000002306077224 */ /* 0x000fce00078e02ff */
.L_x_34:
[----:B------:R-:W-:Y:S05]  /*2410*/  BSYNC B1 ;  /* 0x0000000000017941 */ /* 0x000fea0003800000 */
.L_x_33:
[----:B------:R-:W-:Y:S01]  /*2420*/  @!P0 IMAD R29, R29, R34, R7 ;  /* 0x000000221d1d8224 */ /* 0x000fe200078e0207 */
[C---:B------:R-:W-:Y:S01]  /*2430*/  ISETP.LT.OR P4, PT, R57.reuse, 0x1, !P3 ;  /* 0x000000013900780c */ /* 0x040fe20005f81670 */
[----:B------:R-:W-:Y:S01]  /*2440*/  BSSY B1, `(.L_x_35) ;  /* 0x0000007000017945 */ /* 0x000fe20003800000 */
[----:B------:R-:W-:Y:S02]  /*2450*/  ISETP.LT.OR P3, PT, R57, 0x2, !P3 ;  /* 0x000000023900780c */ /* 0x000fe40005f61670 */
[----:B------:R2:W-:Y:S09]  /*2460*/  @!P0 STG.E.U8 desc[UR38][R10.64+0x1], R29 ;  /* 0x0000011d0a008986 */ /* 0x0005f2000c101126 */
[----:B------:R-:W-:Y:S05]  /*2470*/  @P4 BRA `(.L_x_36) ;  /* 0x00000000000c4947 */ /* 0x000fea0003800000 */
[----:B------:R-:W0:Y:S02]  /*2480*/  LDG.E.U8 R43, desc[UR38][R48.64] ;  /* 0x00000026302b7981 */ /* 0x000e24000c1e1100 */
[----:B0-----:R-:W-:-:S05]  /*2490*/  PRMT R2, R43, 0x8880, RZ ;  /* 0x000088802b027816 */ /* 0x001fca00000000ff */
[----:B------:R-:W-:-:S07]  /*24a0*/  IMAD R7, R2, R35, RZ ;  /* 0x0000002302077224 */ /* 0x000fce00078e02ff */
.L_x_36:
[----:B------:R-:W-:Y:S05]  /*24b0*/  BSYNC B1 ;  /* 0x0000000000017941 */ /* 0x000fea0003800000 */
.L_x_35:
[----:B0-----:R-:W-:Y:S01]  /*24c0*/  @!P4 IMAD R3, R30, R34, R7 ;  /* 0x000000221e03c224 */ /* 0x001fe200078e0207 */
[----:B------:R-:W-:Y:S04]  /*24d0*/  BSSY B1, `(.L_x_37) ;  /* 0x0000006000017945 */ /* 0x000fe80003800000 */
[----:B------:R0:W-:Y:S01]  /*24e0*/  @!P4 STG.E.U8 desc[UR38][R12.64], R3 ;  /* 0x000000030c00c986 */ /* 0x0001e2000c101126 */
[----:B------:R-:W-:Y:S05]  /*24f0*/  @P3 BRA `(.L_x_38) ;  /* 0x00000000000c3947 */ /* 0x000fea0003800000 */
[----:B------:R-:W3:Y:S02]  /*2500*/  LDG.E.U8 R43, desc[UR38][R48.64+0x1] ;  /* 0x00000126302b7981 */ /* 0x000ee4000c1e1100 */
[----:B---3--:R-:W-:-:S05]  /*2510*/  PRMT R2, R43, 0x8880, RZ ;  /* 0x000088802b027816 */ /* 0x008fca00000000ff */
[----:B------:R-:W-:-:S07]  /*2520*/  IMAD R7, R2, R35, RZ ;  /* 0x0000002302077224 */ /* 0x000fce00078e02ff */
.L_x_38:
[----:B------:R-:W-:Y:S05]  /*2530*/  BSYNC B1 ;  /* 0x0000000000017941 */ /* 0x000fea0003800000 */
.L_x_37:
[----:B------:R-:W-:Y:S01]  /*2540*/  @!P3 IMAD R31, R31, R34, R7 ;  /* 0x000000221f1fb224 */ /* 0x000fe200078e0207 */
[C---:B------:R-:W-:Y:S01]  /*2550*/  ISETP.LT.OR P0, PT, R57.reuse, 0x1, !P2 ;  /* 0x000000013900780c */ /* 0x040fe20005701670 */
[----:B------:R-:W-:Y:S01]  /*2560*/  BSSY B1, `(.L_x_39) ;  /* 0x0000008000017945 */ /* 0x000fe20003800000 */
[C---:B------:R-:W-:Y:S02]  /*2570*/  ISETP.LT.OR P2, PT, R57.reuse, 0x2, !P2 ;  /* 0x000000023900780c */ /* 0x040fe40005741670 */
[----:B------:R3:W-:Y:S01]  /*2580*/  @!P3 STG.E.U8 desc[UR38][R12.64+0x1], R31 ;  /* 0x0000011f0c00b986 */ /* 0x0007e2000c101126 */
[----:B------:R-:W-:-:S08]  /*2590*/  ISETP.LT.OR P4, PT, R57, 0x1, !P1 ;  /* 0x000000013900780c */ /* 0x000fd00004f81670 */
[----:B------:R-:W-:Y:S05]  /*25a0*/  @P0 BRA `(.L_x_40) ;  /* 0x00000000000c0947 */ /* 0x000fea0003800000 */
[----:B------:R-:W4:Y:S02]  /*25b0*/  LDG.E.U8 R43, desc[UR38][R46.64] ;  /* 0x000000262e2b7981 */ /* 0x000f24000c1e1100 */
[----:B----4-:R-:W-:-:S05]  /*25c0*/  PRMT R2, R43, 0x8880, RZ ;  /* 0x000088802b027816 */ /* 0x010fca00000000ff */
[----:B------:R-:W-:-:S07]  /*25d0*/  IMAD R7, R2, R35, RZ ;  /* 0x0000002302077224 */ /* 0x000fce00078e02ff */
.L_x_40:
[----:B------:R-:W-:Y:S05]  /*25e0*/  BSYNC B1 ;  /* 0x0000000000017941 */ /* 0x000fea0003800000 */
.L_x_39:
[----:B0-----:R-:W-:Y:S01]  /*25f0*/  @!P0 IMAD R3, R24, R34, R7 ;  /* 0x0000002218038224 */ /* 0x001fe200078e0207 */
[----:B------:R-:W-:Y:S01]  /*2600*/  BSSY B1, `(.L_x_41) ;  /* 0x0000007000017945 */ /* 0x000fe20003800000 */
[----:B------:R-:W-:-:S03]  /*2610*/  IMAD.X R5, R8, 0x1, R55, P5 ;  /* 0x0000000108057824 */ /* 0x000fc600028e0637 */
[----:B------:R0:W-:Y:S01]  /*2620*/  @!P0 STG.E.U8 desc[UR38][R14.64], R3 ;  /* 0x000000030e008986 */ /* 0x0001e2000c101126 */
[----:B------:R-:W-:Y:S05]  /*2630*/  @P2 BRA `(.L_x_42) ;  /* 0x00000000000c2947 */ /* 0x000fea0003800000 */
[----:B------:R-:W4:Y:S02]  /*2640*/  LDG.E.U8 R43, desc[UR38][R46.64+0x1] ;  /* 0x000001262e2b7981 */ /* 0x000f24000c1e1100 */
[----:B----4-:R-:W-:-:S05]  /*2650*/  PRMT R2, R43, 0x8880, RZ ;  /* 0x000088802b027816 */ /* 0x010fca00000000ff */
[----:B------:R-:W-:-:S07]  /*2660*/  IMAD R7, R2, R35, RZ ;  /* 0x0000002302077224 */ /* 0x000fce00078e02ff */
.L_x_42:
[----:B------:R-:W-:Y:S05]  /*2670*/  BSYNC B1 ;  /* 0x0000000000017941 */ /* 0x000fea0003800000 */
.L_x_41:
[----:B------:R-:W-:Y:S01]  /*2680*/  @!P2 IMAD R25, R25, R34, R7 ;  /* 0x000000221919a224 */ /* 0x000fe200078e0207 */
[----:B------:R-:W-:Y:S04]  /*2690*/  BSSY B1, `(.L_x_43) ;  /* 0x0000006000017945 */ /* 0x000fe80003800000 */
[----:B------:R4:W-:Y:S01]  /*26a0*/  @!P2 STG.E.U8 desc[UR38][R14.64+0x1], R25 ;  /* 0x000001190e00a986 */ /* 0x0009e2000c101126 */
[----:B------:R-:W-:Y:S05]  /*26b0*/  @P4 BRA `(.L_x_44) ;  /* 0x00000000000c4947 */ /* 0x000fea0003800000 */
[----:B------:R-:W5:Y:S02]  /*26c0*/  LDG.E.U8 R43, desc[UR38][R4.64] ;  /* 0x00000026042b7981 */ /* 0x000f64000c1e1100 */
[----:B-----5:R-:W-:-:S05]  /*26d0*/  PRMT R2, R43, 0x8880, RZ ;  /* 0x000088802b027816 */ /* 0x020fca00000000ff */
[----:B------:R-:W-:-:S07]  /*26e0*/  IMAD R7, R2, R35, RZ ;  /* 0x0000002302077224 */ /* 0x000fce00078e02ff */
.L_x_44:
[----:B------:R-:W-:Y:S05]  /*26f0*/  BSYNC B1 ;  /* 0x0000000000017941 */ /* 0x000fea0003800000 */
.L_x_43:
[----:B0-----:R-:W-:Y:S01]  /*2700*/  @!P4 IMAD R3, R26, R34, R7 ;  /* 0x000000221a03c224 */ /* 0x001fe200078e0207 */
[----:B------:R-:W-:Y:S01]  /*2710*/  ISETP.LT.OR P1, PT, R57, 0x2, !P1 ;  /* 0x000000023900780c */ /* 0x000fe20004f21670 */
[----:B------:R-:W-:Y:S03]  /*2720*/  BSSY B1, `(.L_x_45) ;  /* 0x0000006000017945 */ /* 0x000fe60003800000 */
[----:B------:R0:W-:Y:S09]  /*2730*/  @!P4 STG.E.U8 desc[UR38][R20.64], R3 ;  /* 0x000000031400c986 */ /* 0x0001f2000c101126 */
[----:B------:R-:W-:Y:S05]  /*2740*/  @P1 BRA `(.L_x_46) ;  /* 0x00000000000c1947 */ /* 0x000fea0003800000 */
[----:B------:R-:W5:Y:S02]  /*2750*/  LDG.E.U8 R43, desc[UR38][R4.64+0x1] ;  /* 0x00000126042b7981 */ /* 0x000f64000c1e1100 */
[----:B-----5:R-:W-:-:S05]  /*2760*/  PRMT R2, R43, 0x8880, RZ ;  /* 0x000088802b027816 */ /* 0x020fca00000000ff */
[----:B------:R-:W-:-:S07]  /*2770*/  IMAD R7, R2, R35, RZ ;  /* 0x0000002302077224 */ /* 0x000fce00078e02ff */
.L_x_46:
[----:B------:R-:W-:Y:S05]  /*2780*/  BSYNC B1 ;  /* 0x0000000000017941 */ /* 0x000fea0003800000 */
.L_x_45:
[----:B------:R-:W-:Y:S01]  /*2790*/  IMAD R7, R27, R34, R7 ;  /* 0x000000221b077224 */ /* 0x000fe200078e0207 */
[----:B------:R-:W-:Y:S06]  /*27a0*/  @P1 BRA `(.L_x_47) ;  /* 0x0000000000781947 */ /* 0x000fec0003800000 */
[----:B------:R0:W-:Y:S01]  /*27b0*/  STG.E.U8 desc[UR38][R20.64+0x1], R7 ;  /* 0x0000010714007986 */ /* 0x0001e2000c101126 */
[----:B------:R-:W-:Y:S05]  /*27c0*/  BRA `(.L_x_47) ;  /* 0x0000000000707947 */ /* 0x000fea0003800000 */
.L_x_30:
[C---:B------:R-:W-:Y:S02]  /*27d0*/  ISETP.GE.AND P1, PT, R56.reuse, 0x1, PT ;  /* 0x000000013800780c */ /* 0x040fe40003f26270 */
[C---:B------:R-:W-:Y:S02]  /*27e0*/  ISETP.GE.AND P4, PT, R56.reuse, 0x9, PT ;  /* 0x000000093800780c */ /* 0x040fe40003f86270 */
[C---:B------:R-:W-:Y:S02]  /*27f0*/  ISETP.LT.OR P3, PT, R57.reuse, 0x1, !P1 ;  /* 0x000000013900780c */ /* 0x040fe40004f61670 */
[----:B------:R-:W-:Y:S02]  /*2800*/  ISETP.LT.OR P1, PT, R57, 0x2, !P1 ;  /* 0x000000023900780c */ /* 0x000fe40004f21670 */
[C---:B------:R-:W-:Y:S02]  /*2810*/  ISETP.GE.AND P2, PT, R56.reuse, 0x81, PT ;  /* 0x000000813800780c */ /* 0x040fe40003f46270 */
[----:B------:R-:W-:-:S04]  /*2820*/  ISETP.GE.AND P0, PT, R56, 0x89, PT ;  /* 0x000000893800780c */ /* 0x000fc80003f06270 */
[C---:B------:R-:W-:Y:S02]  /*2830*/  ISETP.LT.OR P5, PT, R57.reuse, 0x1, !P0 ;  /* 0x000000013900780c */ /* 0x040fe400047a1670 */
[----:B------:R-:W-:Y:S01]  /*2840*/  ISETP.LT.OR P0, PT, R57, 0x2, !P0 ;  /* 0x000000023900780c */ /* 0x000fe20004701670 */
[-C--:B------:R-:W-:Y:S02]  /*2850*/  @!P3 IMAD R3, R28, R34.reuse, RZ ;  /* 0x000000221c03b224 */ /* 0x080fe400078e02ff */
[----:B------:R-:W-:-:S03]  /*2860*/  @!P1 IMAD R29, R29, R34, RZ ;  /* 0x000000221d1d9224 */ /* 0x000fc600078e02ff */
[----:B------:R0:W-:Y:S01]  /*2870*/  @!P3 STG.E.U8 desc[UR38][R10.64], R3 ;  /* 0x000000030a00b986 */ /* 0x0001e2000c101126 */
[----:B------:R-:W-:-:S03]  /*2880*/  ISETP.LT.OR P3, PT, R57, 0x1, !P4 ;  /* 0x000000013900780c */ /* 0x000fc60006761670 */
[----:B------:R1:W-:Y:S01]  /*2890*/  @!P1 STG.E.U8 desc[UR38][R10.64+0x1], R29 ;  /* 0x0000011d0a009986 */ /* 0x0003e2000c101126 */
[C---:B------:R-:W-:Y:S02]  /*28a0*/  ISETP.LT.OR P1, PT, R57.reuse, 0x2, !P4 ;  /* 0x000000023900780c */ /* 0x040fe40006721670 */
[----:B------:R-:W-:Y:S01]  /*28b0*/  ISETP.LT.OR P4, PT, R57, 0x1, !P2 ;  /* 0x000000013900780c */ /* 0x000fe20005781670 */
[-C--:B------:R-:W-:Y:S01]  /*28c0*/  @!P0 IMAD R27, R27, R34.reuse, RZ ;  /* 0x000000221b1b8224 */ /* 0x080fe200078e02ff */
[----:B------:R-:W-:Y:S01]  /*28d0*/  ISETP.LT.OR P2, PT, R57, 0x2, !P2 ;  /* 0x000000023900780c */ /* 0x000fe20005741670 */
[----:B0-----:R-:W-:-:S04]  /*28e0*/  @!P5 IMAD R3, R26, R34, RZ ;  /* 0x000000221a03d224 */ /* 0x001fc800078e02ff */
[----:B------:R-:W-:-:S04]  /*28f0*/  @!P3 IMAD R5, R30, R34, RZ ;  /* 0x000000221e05b224 */ /* 0x000fc800078e02ff */
[-C--:B------:R-:W-:Y:S01]  /*2900*/  @!P1 IMAD R31, R31, R34.reuse, RZ ;  /* 0x000000221f1f9224 */ /* 0x080fe200078e02ff */
[----:B------:R1:W-:Y:S01]  /*2910*/  @!P3 STG.E.U8 desc[UR38][R12.64], R5 ;  /* 0x000000050c00b986 */ /* 0x0003e2000c101126 */
[-C--:B------:R-:W-:Y:S02]  /*2920*/  @!P4 IMAD R7, R24, R34.reuse, RZ ;  /* 0x000000221807c224 */ /* 0x080fe400078e02ff */
[----:B------:R-:W-:Y:S01]  /*2930*/  @!P2 IMAD R25, R25, R34, RZ ;  /* 0x000000221919a224 */ /* 0x000fe200078e02ff */
[----:B------:R1:W-:Y:S04]  /*2940*/  @!P1 STG.E.U8 desc[UR38][R12.64+0x1], R31 ;  /* 0x0000011f0c009986 */ /* 0x0003e8000c101126 */
[----:B------:R1:W-:Y:S04]  /*2950*/  @!P4 STG.E.U8 desc[UR38][R14.64], R7 ;  /* 0x000000070e00c986 */ /* 0x0003e8000c101126 */
[----:B------:R1:W-:Y:S04]  /*2960*/  @!P2 STG.E.U8 desc[UR38][R14.64+0x1], R25 ;  /* 0x000001190e00a986 */ /* 0x0003e8000c101126 */
[----:B------:R1:W-:Y:S04]  /*2970*/  @!P5 STG.E.U8 desc[UR38][R20.64], R3 ;  /* 0x000000031400d986 */ /* 0x0003e8000c101126 */
[----:B------:R1:W-:Y:S02]  /*2980*/  @!P0 STG.E.U8 desc[UR38][R20.64+0x1], R27 ;  /* 0x0000011b14008986 */ /* 0x0003e4000c101126 */
.L_x_47:
[----:B------:R-:W-:Y:S05]  /*2990*/  BSYNC B0 ;  /* 0x0000000000007941 */ /* 0x000fea0003800000 */
.L_x_29:
[----:B------:R-:W-:Y:S01]  /*29a0*/  IADD3 R16, P0, R16, UR36, RZ ;  /* 0x0000002410107c10 */ /* 0x000fe2000ff1e0ff */
[----:B------:R-:W-:Y:S01]  /*29b0*/  ULDC.64 UR4, c[0x0][0x650] ;  /* 0x0001940000047ab9 */ /* 0x000fe20000000a00 */
[----:B------:R-:W-:Y:S01]  /*29c0*/  PRMT R2, RZ, 0x7610, R2 ;  /* 0x00007610ff027816 */ /* 0x000fe20000000002 */
[----:B------:R-:W-:Y:S01]  /*29d0*/  IMAD.MOV.U32 R46, RZ, RZ, -0x1 ;  /* 0xffffffffff2e7424 */ /* 0x000fe200078e00ff */
[----:B------:R-:W-:Y:S01]  /*29e0*/  IADD3.X R17, R17, UR42, RZ, P0, !PT ;  /* 0x0000002a11117c10 */ /* 0x000fe200087fe4ff */
[----:B------:R-:W-:Y:S01]  /*29f0*/  IMAD.MOV.U32 R49, RZ, RZ, -0x1 ;  /* 0xffffffffff317424 */ /* 0x000fe200078e00ff */
[----:B------:R-:W-:-:S04]  /*2a00*/  ISETP.GE.U32.AND P0, PT, R16, UR4, PT ;  /* 0x0000000410007c0c */ /* 0x000fc8000bf06070 */
[----:B------:R-:W-:-:S13]  /*2a10*/  ISETP.GE.U32.AND.EX P0, PT, R17, UR5, PT, P0 ;  /* 0x0000000511007c0c */ /* 0x000fda000bf06100 */
[----:B------:R-:W-:Y:S05]  /*2a20*/  @P0 BRA `(.L_x_48) ;  /* 0x00000004004c0947 */ /* 0x000fea0003800000 */
[----:B-1----:R-:W1:Y:S01]  /*2a30*/  LDC.64 R8, c[0x0][0x628] ;  /* 0x00018a00ff087b82 */ /* 0x002e620000000a00 */
[----:B----4-:R-:W4:Y:S01]  /*2a40*/  S2R R14, SR_CTAID.X ;  /* 0x00000000000e7919 */ /* 0x010f220000002500 */
[----:B------:R-:W-:Y:S02]  /*2a50*/  IMAD.MOV.U32 R6, RZ, RZ, R16 ;  /* 0x000000ffff067224 */ /* 0x000fe400078e0010 */
[----:B0-----:R-:W-:Y:S01]  /*2a60*/  IMAD.MOV.U32 R7, RZ, RZ, R17 ;  /* 0x000000ffff077224 */ /* 0x001fe200078e0011 */
[----:B------:R-:W0:Y:S03]  /*2a70*/  S2R R15, SR_CTAID.Y ;  /* 0x00000000000f7919 */ /* 0x000e260000002600 */
[----:B------:R-:W0:Y:S08]  /*2a80*/  LDC R0, c[0x0][0x630] ;  /* 0x00018c00ff007b82 */ /* 0x000e300000000800 */
[----:B---3--:R-:W3:Y:S01]  /*2a90*/  LDC.64 R12, c[0x0][0x620] ;  /* 0x00018800ff0c7b82 */ /* 0x008ee20000000a00 */
[----:B-1----:R-:W-:-:S04]  /*2aa0*/  ISETP.NE.U32.AND P0, PT, R8, RZ, PT ;  /* 0x000000ff0800720c */ /* 0x002fc80003f05070 */
[----:B------:R-:W-:-:S13]  /*2ab0*/  ISETP.NE.AND.EX P0, PT, R9, RZ, PT, P0 ;  /* 0x000000ff0900720c */ /* 0x000fda0003f05300 */
[----:B0--34-:R-:W-:Y:S05]  /*2ac0*/  @!P0 BRA `(.L_x_49) ;  /* 0x0000000000288947 */ /* 0x019fea0003800000 */
[----:B------:R-:W0:Y:S02]  /*2ad0*/  LDC R3, c[0x0][0x634] ;  /* 0x00018d00ff037b82 */ /* 0x000e240000000800 */
[----:B0-----:R-:W-:-:S05]  /*2ae0*/  IADD3 R7, P0, R16, R3, RZ ;  /* 0x0000000310077210 */ /* 0x001fca0007f1e0ff */
[----:B--2---:R-:W-:-:S04]  /*2af0*/  IMAD.X R11, RZ, RZ, R17, P0 ;  /* 0x000000ffff0b7224 */ /* 0x004fc800000e0611 */
[----:B------:R-:W-:-:S04]  /*2b00*/  IMAD.WIDE.U32 R2, R11, R8, RZ ;  /* 0x000000080b027225 */ /* 0x000fc800078e00ff */
[----:B------:R-:W-:-:S04]  /*2b10*/  IMAD.WIDE.U32 R4, P0, R7, R9, R2 ;  /* 0x0000000907047225 */ /* 0x000fc80007800002 */
[----:B------:R-:W-:-:S04]  /*2b20*/  IMAD.WIDE.U32 R2, R7, R8, RZ ;  /* 0x0000000807027225 */ /* 0x000fc800078e00ff */
[----:B------:R-:W-:Y:S01]  /*2b30*/  IMAD.X R7, RZ, RZ, RZ, P0 ;  /* 0x000000ffff077224 */ /* 0x000fe200000e06ff */
[----:B------:R-:W-:Y:S01]  /*2b40*/  IADD3 RZ, P0, R3, R4, RZ ;  /* 0x0000000403ff7210 */ /* 0x000fe20007f1e0ff */
[----:B------:R-:W-:-:S04]  /*2b50*/  IMAD.MOV.U32 R6, RZ, RZ, R5 ;  /* 0x000000ffff067224 */ /* 0x000fc800078e0005 */
[----:B------:R-:W-:-:S08]  /*2b60*/  IMAD.WIDE.U32.X R6, R11, R9, R6, P0 ;  /* 0x000000090b067225 */ /* 0x000fd000000e0406 */
.L_x_49:
[-CC-:B------:R-:W-:Y:S01]  /*2b70*/  SHF.R.U64 R49, R6, R0.reuse, R7.reuse ;  /* 0x0000000006317219 */ /* 0x180fe20000001207 */
[----:B------:R-:W0:Y:S01]  /*2b80*/  LDC.64 R24, c[0x0][0x640] ;  /* 0x00019000ff187b82 */ /* 0x000e220000000a00 */
[----:B------:R-:W-:Y:S01]  /*2b90*/  SHF.R.U32.HI R0, RZ, R0, R7 ;  /* 0x00000000ff007219 */ /* 0x000fe20000011607 */
[----:B------:R-:W-:Y:S01]  /*2ba0*/  ULDC UR4, c[0x0][0x150] ;  /* 0x0000540000047ab9 */ /* 0x000fe20000000800 */
[----:B------:R-:W-:Y:S02]  /*2bb0*/  IADD3 R5, P0, RZ, -R49, RZ ;  /* 0x80000031ff057210 */ /* 0x000fe40007f1e0ff */
[----:B------:R-:W-:-:S03]  /*2bc0*/  I2FP.F32.U32 R6, R14 ;  /* 0x0000000e00067245 */ /* 0x000fc60000201000 */
[----:B------:R-:W1:Y:S01]  /*2bd0*/  LDC R4, c[0x0][0x618] ;  /* 0x00018600ff047b82 */ /* 0x000e620000000800 */
[----:B------:R-:W-:Y:S02]  /*2be0*/  IMAD.X R3, RZ, RZ, ~R0, P0 ;  /* 0x000000ffff037224 */ /* 0x000fe400000e0e00 */
[----:B------:R-:W-:Y:S01]  /*2bf0*/  FMUL R6, R6, UR4 ;  /* 0x0000000406067c20 */ /* 0x000fe20008400000 */
[----:B------:R-:W-:Y:S01]  /*2c00*/  ULDC UR4, c[0x0][0x154] ;  /* 0x0000550000047ab9 */ /* 0x000fe20000000800 */
[-C--:B------:R-:W-:Y:S02]  /*2c10*/  IMAD R0, R3, R12.reuse, RZ ;  /* 0x0000000c03007224 */ /* 0x080fe400078e02ff */
[C---:B------:R-:W-:Y:S01]  /*2c20*/  IMAD.WIDE.U32 R2, R5.reuse, R12, R16 ;  /* 0x0000000c05027225 */ /* 0x040fe200078e0010 */
[----:B--2---:R-:W2:Y:S01]  /*2c30*/  LDC R10, c[0x0][0x608] ;  /* 0x00018200ff0a7b82 */ /* 0x004ea20000000800 */
[----:B------:R-:W3:Y:S02]  /*2c40*/  F2I.U32.TRUNC.NTZ R6, R6 ;  /* 0x0000000600067305 */ /* 0x000ee4000020f000 */
[----:B------:R-:W-:Y:S01]  /*2c50*/  IMAD R5, R5, R13, R0 ;  /* 0x0000000d05057224 */ /* 0x000fe200078e0200 */
[----:B------:R-:W-:-:S03]  /*2c60*/  I2FP.F32.U32 R0, R15 ;  /* 0x0000000f00007245 */ /* 0x000fc60000201000 */
[----:B------:R-:W-:Y:S01]  /*2c70*/  IMAD.IADD R3, R3, 0x1, R5 ;  /* 0x0000000103037824 */ /* 0x000fe200078e0205 */
[----:B------:R-:W4:Y:S01]  /*2c80*/  LDC R9, c[0x0][0x658] ;  /* 0x00019600ff097b82 */ /* 0x000f220000000800 */
[----:B0-----:R-:W-:-:S04]  /*2c90*/  ISETP.NE.U32.AND P0, PT, R24, RZ, PT ;  /* 0x000000ff1800720c */ /* 0x001fc80003f05070 */
[----:B------:R-:W-:-:S03]  /*2ca0*/  ISETP.NE.AND.EX P0, PT, R25, RZ, PT, P0 ;  /* 0x000000ff1900720c */ /* 0x000fc60003f05300 */
[----:B------:R-:W0:Y:S01]  /*2cb0*/  LDC R7, c[0x0][0x144] ;  /* 0x00005100ff077b82 */ /* 0x000e220000000800 */
[-CC-:B-1----:R-:W-:Y:S01]  /*2cc0*/  SHF.R.U64 R8, R2, R4.reuse, R3.reuse ;  /* 0x0000000402087219 */ /* 0x182fe20000001203 */
[----:B---3--:R-:W-:Y:S01]  /*2cd0*/  IMAD.MOV R6, RZ, RZ, -R6 ;  /* 0x000000ffff067224 */ /* 0x008fe200078e0a06 */
[----:B------:R-:W-:Y:S01]  /*2ce0*/  SHF.R.U32.HI R3, RZ, R4, R3 ;  /* 0x00000004ff037219 */ /* 0x000fe20000011603 */
[----:B------:R-:W-:-:S04]  /*2cf0*/  FMUL R4, R0, UR4 ;  /* 0x0000000400047c20 */ /* 0x000fc80008400000 */
[----:B------:R-:W1:Y:S01]  /*2d00*/  LDC R20, c[0x0][0x148] ;  /* 0x00005200ff147b82 */ /* 0x000e620000000800 */
[----:B------:R3:W0:Y:S01]  /*2d10*/  F2I.U32.TRUNC.NTZ R12, R4 ;  /* 0x00000004000c7305 */ /* 0x000622000020f000 */
[-CC-:B--2---:R-:W-:Y:S02]  /*2d20*/  SHF.R.U64 R11, R8, R10.reuse, R3.reuse ;  /* 0x0000000a080b7219 */ /* 0x184fe40000001203 */
[----:B------:R-:W-:-:S04]  /*2d30*/  SHF.R.U32.HI R0, RZ, R10, R3 ;  /* 0x0000000aff007219 */ /* 0x000fc80000011603 */
[----:B------:R-:W2:Y:S01]  /*2d40*/  LDC R21, c[0x0][0x648] ;  /* 0x00019200ff157b82 */ /* 0x000ea20000000800 */
[-CC-:B----4-:R-:W-:Y:S02]  /*2d50*/  SHF.R.U64 R10, R11, R9.reuse, R0.reuse ;  /* 0x000000090b0a7219 */ /* 0x190fe40000001200 */
[----:B------:R-:W-:-:S03]  /*2d60*/  SHF.R.U32.HI R3, RZ, R9, R0 ;  /* 0x00000009ff037219 */ /* 0x000fc60000011600 */
[----:B------:R-:W-:Y:S02]  /*2d70*/  IMAD.MOV.U32 R2, RZ, RZ, R10 ;  /* 0x000000ffff027224 */ /* 0x000fe400078e000a */
[----:B------:R-:W4:Y:S01]  /*2d80*/  LDC R26, c[0x0][0x638] ;  /* 0x00018e00ff1a7b82 */ /* 0x000f220000000800 */
[----:B0-----:R-:W-:-:S07]  /*2d90*/  IMAD R13, R7, R6, R14 ;  /* 0x00000006070d7224 */ /* 0x001fce00078e020e */
[----:B------:R-:W0:Y:S08]  /*2da0*/  LDC R27, c[0x0][0x610] ;  /* 0x00018400ff1b7b82 */ /* 0x000e300000000800 */
[----:B------:R-:W0:Y:S01]  /*2db0*/  LDC R28, c[0x0][0x600] ;  /* 0x00018000ff1c7b82 */ /* 0x000e220000000800 */
[----:B-123--:R-:W-:Y:S05]  /*2dc0*/  @!P0 BRA `(.L_x_50) ;  /* 0x0000000000288947 */ /* 0x00efea0003800000 */
[----:B------:R-:W1:Y:S02]  /*2dd0*/  LDC R7, c[0x0][0x64c] ;  /* 0x00019300ff077b82 */ /* 0x000e640000000800 */
[----:B-1----:R-:W-:-:S05]  /*2de0*/  IADD3 R7, P0, R10, R7, RZ ;  /* 0x000000070a077210 */ /* 0x002fca0007f1e0ff */
        /* <DEDUP_REMOVED lines=8> */
.L_x_50:
[----:B------:R-:W-:Y:S01]  /*2e70*/  ISETP.NE.AND P0, PT, R19, 0x1, PT ;  /* 0x000000011300780c */ /* 0x000fe20003f05270 */
[----:B------:R-:W-:Y:S01]  /*2e80*/  IMAD.MOV R12, RZ, RZ, -R12 ;  /* 0x000000ffff0c7224 */ /* 0x000fe200078e0a0c */
[----:B------:R-:W-:Y:S01]  /*2e90*/  SHF.R.U64 R2, R2, R21, R3 ;  /* 0x0000001502027219 */ /* 0x000fe20000001203 */
[----:B------:R-:W-:Y:S01]  /*2ea0*/  IMAD.MOV.U32 R4, RZ, RZ, 0x1 ;  /* 0x00000001ff047424 */ /* 0x000fe200078e00ff */
[----:B------:R-:W-:Y:S02]  /*2eb0*/  LOP3.LUT R0, R11, R42, RZ, 0xc0, !PT ;  /* 0x0000002a0b007212 */ /* 0x000fe400078ec0ff */
[----:B------:R-:W-:Y:S01]  /*2ec0*/  LOP3.LUT R5, R8, R41, RZ, 0xc0, !PT ;  /* 0x0000002908057212 */ /* 0x000fe200078ec0ff */
[----:B------:R-:W-:Y:S02]  /*2ed0*/  IMAD.MOV R3, RZ, RZ, -R2 ;  /* 0x000000ffff037224 */ /* 0x000fe400078e0a02 */
[----:B------:R-:W-:Y:S02]  /*2ee0*/  IMAD R0, R37, R2, R0 ;  /* 0x0000000225007224 */ /* 0x000fe400078e0200 */
[----:B----4-:R-:W-:-:S02]  /*2ef0*/  IMAD R2, R3, R26, R10 ;  /* 0x0000001a03027224 */ /* 0x010fc400078e020a */
[----:B------:R-:W-:Y:S02]  /*2f00*/  @P0 IMAD R13, R20, R12, R15 ;  /* 0x0000000c140d0224 */ /* 0x000fe400078e020f */
[----:B0-----:R-:W-:Y:S01]  /*2f10*/  IMAD R3, R2, R28, R5 ;  /* 0x0000001c02037224 */ /* 0x001fe200078e0205 */
[----:B------:R-:W-:Y:S01]  /*2f20*/  PRMT R2, R4, 0x7610, R2 ;  /* 0x0000761004027816 */ /* 0x000fe20000000002 */
[----:B------:R-:W-:-:S05]  /*2f30*/  IMAD R0, R0, R27, R13 ;  /* 0x0000001b00007224 */ /* 0x000fca00078e020d */
[----:B------:R-:W-:Y:S02]  /*2f40*/  SEL R46, R3, R0, !P0 ;  /* 0x00000000032e7207 */ /* 0x000fe40004000000 */
[----:B------:R-:W-:-:S07]  /*2f50*/  SEL R0, R0, R3, !P0 ;  /* 0x0000000300007207 */ /* 0x000fce0004000000 */
.L_x_48:
[----:B------:R-:W-:Y:S01]  /*2f60*/  LOP3.LUT P0, RZ, R2, 0xff, RZ, 0xc0, !PT ;  /* 0x000000ff02ff7812 */ /* 0x000fe2000780c0ff */
[----:B------:R-:W-:Y:S01]  /*2f70*/  UIMAD.WIDE.U32 UR4, UR41, 0x38e38e39, URZ ;  /* 0x38e38e39290478a5 */ /* 0x000fe2000f8e003f */
[----:B------:R-:W-:-:S03]  /*2f80*/  IMAD.MOV.U32 R45, RZ, RZ, R0 ;  /* 0x000000ffff2d7224 */ /* 0x000fc600078e0000 */
[----:B------:R-:W-:-:S04]  /*2f90*/  USHF.R.U32.HI UR4, URZ, 0x3, UR5 ;  /* 0x000000033f047899 */ /* 0x000fc80008011605 */
[----:B------:R-:W-:-:S04]  /*2fa0*/  UIMAD UR41, UR4, -0x24, UR41 ;  /* 0xffffffdc042978a4 */ /* 0x000fc8000f8e0229 */
[----:B------:R-:W-:Y:S08]  /*2fb0*/  @P0 BRA `(.L_x_51) ;  /* 0xffffffe4008c0947 */ /* 0x000ff0000383ffff */
[----:B------:R-:W-:Y:S05]  /*2fc0*/  EXIT ;  /* 0x000000000000794d */ /* 0x000fea0003800000 */
.L_x_4:
        /* <DEDUP_REMOVED lines=26> */
.L_x_53:
        /* <DEDUP_REMOVED lines=14> */
[----:B------:R-:W-:Y:S02]  /*3250*/  IMAD R5, R7, R23, R10 ;  /* 0x0000001707057224 */ /* 0x000fe400078e020a */
[----:B------:R-:W-:Y:S02]  /*3260*/  IMAD.MOV.U32 R10, RZ, RZ, 0x1 ;  /* 0x00000001ff0a7424 */ /* 0x000fe400078e00ff */
[----:B------:R-:W-:Y:S01]  /*3270*/  IMAD.IADD R5, R9, 0x1, R5 ;  /* 0x0000000109057824 */ /* 0x000fe200078e0205 */
[----:B------:R-:W4:Y:S04]  /*3280*/  LDC R20, c[0x0][0x608] ;  /* 0x00018200ff147b82 */ /* 0x000f280000000800 */
[----:B0-----:R-:W-:-:S02]  /*3290*/  SHF.R.U64 R12, R8, R24, R5 ;  /* 0x00000018080c7219 */ /* 0x001fc40000001205 */
        /* <DEDUP_REMOVED lines=8> */
[----:B--2---:R-:W-:Y:S01]  /*3320*/  IMAD R24, R13, R7, R4 ;  /* 0x000000070d187224 */ /* 0x004fe200078e0204 */
[----:B------:R2:W3:Y:S06]  /*3330*/  F2I.U32.TRUNC.NTZ R21, R8 ;  /* 0x0000000800157305 */ /* 0x0004ec000020f000 */
[----:B------:R-:W1:Y:S01]  /*3340*/  LDC R22, c[0x0][0x600] ;  /* 0x00018000ff167b82 */ /* 0x000e620000000800 */
[-CC-:B----4-:R-:W-:Y:S02]  /*3350*/  SHF.R.U64 R15, R12, R20.reuse, R5.reuse ;  /* 0x000000140c0f7219 */ /* 0x190fe40000001205 */
[----:B------:R-:W-:Y:S01]  /*3360*/  SHF.R.U32.HI R4, RZ, R20, R5 ;  /* 0x00000014ff047219 */ /* 0x000fe20000011605 */
[----:B------:R-:W-:-:S04]  /*3370*/  IMAD.MOV.U32 R20, RZ, RZ, -0x1 ;  /* 0xffffffffff147424 */ /* 0x000fc800078e00ff */
[----:B------:R-:W4:Y:S01]  /*3380*/  LDC R28, c[0x0][0x648] ;  /* 0x00019200ff1c7b82 */ /* 0x000f220000000800 */
[-C--:B0-----:R-:W-:Y:S02]  /*3390*/  SHF.L.U32 R7, R20, R25.reuse, RZ ;  /* 0x0000001914077219 */ /* 0x081fe400000006ff */
[-CC-:B------:R-:W-:Y:S02]  /*33a0*/  SHF.R.U64 R20, R15, R25.reuse, R4.reuse ;  /* 0x000000190f147219 */ /* 0x180fe40000001204 */
[-C--:B------:R-:W-:Y:S02]  /*33b0*/  SHF.R.U32.HI R5, RZ, R25.reuse, R4 ;  /* 0x00000019ff057219 */ /* 0x080fe40000011604 */
[----:B------:R-:W-:Y:S01]  /*33c0*/  SHF.L.U32 R25, R10, R25, RZ ;  /* 0x000000190a197219 */ /* 0x000fe200000006ff */
[----:B------:R-:W0:Y:S01]  /*33d0*/  LDC R29, c[0x0][0x638] ;  /* 0x00018e00ff1d7b82 */ /* 0x000e220000000800 */
[----:B------:R-:W-:Y:S01]  /*33e0*/  LOP3.LUT R30, RZ, R7, RZ, 0x33, !PT ;  /* 0x00000007ff1e7212 */ /* 0x000fe200078e33ff */
[----:B------:R-:W-:-:S06]  /*33f0*/  IMAD.MOV.U32 R4, RZ, RZ, R20 ;  /* 0x000000ffff047224 */ /* 0x000fcc00078e0014 */
[----:B------:R-:W0:Y:S01]  /*3400*/  LDC R31, c[0x0][0x610] ;  /* 0x00018400ff1f7b82 */ /* 0x000e220000000800 */
[----:B--23--:R-:W-:Y:S05]  /*3410*/  @!P0 BRA `(.L_x_54) ;  /* 0x0000000000288947 */ /* 0x00cfea0003800000 */
[----:B------:R-:W2:Y:S02]  /*3420*/  LDC R7, c[0x0][0x64c] ;  /* 0x00019300ff077b82 */ /* 0x000ea40000000800 */
[----:B--2---:R-:W-:-:S05]  /*3430*/  IADD3 R7, P0, R20, R7, RZ ;  /* 0x0000000714077210 */ /* 0x004fca0007f1e0ff */
        /* <DEDUP_REMOVED lines=8> */
.L_x_54:
[----:B------:R-:W-:Y:S01]  /*34c0*/  ISETP.NE.AND P0, PT, R19, 0x1, PT ;  /* 0x000000011300780c */ /* 0x000fe20003f05270 */
[----:B-1----:R-:W-:Y:S01]  /*34d0*/  VIADD R9, R22, 0xffffffff ;  /* 0xffffffff16097836 */ /* 0x002fe20000000000 */
[----:B----4-:R-:W-:Y:S01]  /*34e0*/  SHF.R.U64 R5, R4, R28, R5 ;  /* 0x0000001c04057219 */ /* 0x010fe20000001205 */
[----:B------:R-:W-:Y:S01]  /*34f0*/  IMAD.MOV R21, RZ, RZ, -R21 ;  /* 0x000000ffff157224 */ /* 0x000fe200078e0a15 */
[----:B------:R-:W-:Y:S01]  /*3500*/  LOP3.LUT R4, R15, R30, RZ, 0xc0, !PT ;  /* 0x0000001e0f047212 */ /* 0x000fe200078ec0ff */
[----:B------:R-:W-:Y:S02]  /*3510*/  IMAD.MOV.U32 R8, RZ, RZ, 0x1 ;  /* 0x00000001ff087424 */ /* 0x000fe400078e00ff */
[----:B------:R-:W-:Y:S02]  /*3520*/  IMAD.MOV R7, RZ, RZ, -R5 ;  /* 0x000000ffff077224 */ /* 0x000fe400078e0a05 */
[----:B------:R-:W-:Y:S01]  /*3530*/  IMAD R13, R25, R5, R4 ;  /* 0x00000005190d7224 */ /* 0x000fe200078e0204 */
[----:B------:R-:W-:Y:S01]  /*3540*/  LOP3.LUT R5, R12, R9, RZ, 0xc0, !PT ;  /* 0x000000090c057212 */ /* 0x000fe200078ec0ff */
[----:B0-----:R-:W-:-:S02]  /*3550*/  IMAD R4, R7, R29, R20 ;  /* 0x0000001d07047224 */ /* 0x001fc400078e0214 */
[----:B------:R-:W-:Y:S02]  /*3560*/  @P0 IMAD R24, R23, R21, R6 ;  /* 0x0000001517180224 */ /* 0x000fe400078e0206 */
[----:B------:R-:W-:Y:S02]  /*3570*/  IMAD R4, R4, R22, R5 ;  /* 0x0000001604047224 */ /* 0x000fe400078e0205 */
[----:B------:R-:W-:Y:S02]  /*3580*/  IMAD R13, R13, R31, R24 ;  /* 0x0000001f0d0d7224 */ /* 0x000fe400078e0218 */
[----:B------:R-:W-:-:S03]  /*3590*/  IMAD.MOV.U32 R7, RZ, RZ, R14 ;  /* 0x000000ffff077224 */ /* 0x000fc600078e000e */
[----:B------:R-:W-:Y:S02]  /*35a0*/  SEL R20, R4, R13, !P0 ;  /* 0x0000000d04147207 */ /* 0x000fe40004000000 */
[----:B------:R-:W-:-:S07]  /*35b0*/  SEL R13, R13, R4, !P0 ;  /* 0x000000040d0d7207 */ /* 0x000fce0004000000 */
.L_x_52:
[----:B------:R-:W-:-:S08]  /*35c0*/  NOP ;  /* 0x0000000000007918 */ /* 0x000fd00000000000 */
[----:B------:R-:W0:-:S00]  /*35d0*/  USETMAXREG.DEALLOC.CTAPOOL 0x28 ;  /* 0x00000028000079c8 */ /* 0x000e0000080e0500 */
[----:B0-----:R-:W-:-:S13]  /*35e0*/  ISETP.NE.AND P0, PT, R0, RZ, PT ;  /* 0x000000ff0000720c */ /* 0x001fda0003f05270 */
[----:B------:R-:W-:Y:S05]  /*35f0*/  @P0 EXIT ;  /* 0x000000000000094d */ /* 0x000fea0003800000 */
[----:B------:R-:W-:Y:S01]  /*3600*/  LOP3.LUT P0, RZ, R8, 0xff, RZ, 0xc0, !PT ;  /* 0x000000ff08ff7812 */ /* 0x000fe2000780c0ff */
[----:B------:R-:W-:Y:S02]  /*3610*/  IMAD.MOV.U32 R0, RZ, RZ, 0x1 ;  /* 0x00000001ff007424 */ /* 0x000fe400078e00ff */
[----:B------:R-:W-:-:S10]  /*3620*/  IMAD.MOV.U32 R11, RZ, RZ, RZ ;  /* 0x000000ffff0b7224 */ /* 0x000fd400078e00ff */
[----:B------:R-:W-:Y:S05]  /*3630*/  @!P0 BRA `(.L_x_55) ;  /* 0x0000000c00248947 */ /* 0x000fea0003800000 */
[----:B------:R-:W0:Y:S01]  /*3640*/  LDC R0, c[0x0][0x28c] ;  /* 0x0000a300ff007b82 */ /* 0x000e220000000800 */
[----:B------:R-:W-:Y:S01]  /*3650*/  LOP3.LUT P0, RZ, R2, 0x1f, RZ, 0xc0, !PT ;  /* 0x0000001f02ff7812 */ /* 0x000fe2000780c0ff */
[----:B------:R-:W-:Y:S01]  /*3660*/  ULDC UR5, c[0x0][0x658] ;  /* 0x0001960000057ab9 */ /* 0x000fe20000000800 */
[----:B------:R-:W-:Y:S01]  /*3670*/  UMOV UR6, 0xffffffff ;  /* 0xffffffff00067882 */ /* 0x000fe20000000000 */
[----:B------:R-:W-:Y:S01]  /*3680*/  BSSY B0, `(.L_x_55) ;  /* 0x00000c4000007945 */ /* 0x000fe20003800000 */
[----:B------:R-:W-:Y:S01]  /*3690*/  USHF.L.U32 UR6, UR6, UR5, URZ ;  /* 0x0000000506067299 */ /* 0x000fe2000800063f */
[C---:B------:R-:W-:Y:S01]  /*36a0*/  ISETP.NE.AND P2, PT, R3.reuse, RZ, PT ;  /* 0x000000ff0300720c */ /* 0x040fe20003f45270 */
[----:B------:R-:W-:Y:S01]  /*36b0*/  IMAD.MOV.U32 R12, RZ, RZ, 0x1 ;  /* 0x00000001ff0c7424 */ /* 0x000fe200078e00ff */
[----:B------:R-:W-:Y:S01]  /*36c0*/  ISETP.NE.OR P0, PT, R3, RZ, !P0 ;  /* 0x000000ff0300720c */ /* 0x000fe20004705670 */
[----:B------:R-:W-:Y:S01]  /*36d0*/  IMAD.MOV.U32 R11, RZ, RZ, RZ ;  /* 0x000000ffff0b7224 */ /* 0x000fe200078e00ff */
[----:B------:R-:W-:Y:S01]  /*36e0*/  LOP3.LUT R10, R18, 0x2, RZ, 0xfc, !PT ;  /* 0x00000002120a7812 */ /* 0x000fe200078efcff */
[----:B------:R-:W-:Y:S01]  /*36f0*/  ULDC UR4, c[0x0][0x600] ;  /* 0x0001800000047ab9 */ /* 0x000fe20000000800 */
[----:B------:R-:W-:Y:S01]  /*3700*/  UMOV UR7, 0x1 ;  /* 0x0000000100077882 */ /* 0x000fe20000000000 */
[----:B------:R-:W-:-:S02]  /*3710*/  UIADD3 UR15, UR4, -0x1, URZ ;  /* 0xffffffff040f7890 */ /* 0x000fc4000fffe03f */
[----:B------:R-:W-:Y:S02]  /*3720*/  USHF.L.U32 UR17, UR7, UR5, URZ ;  /* 0x0000000507117299 */ /* 0x000fe4000800063f */
[----:B------:R-:W-:Y:S01]  /*3730*/  ULOP3.LUT UR16, URZ, UR6, URZ, 0x33, !UPT ;  /* 0x000000063f107292 */ /* 0x000fe2000f8e333f */
[----:B------:R-:W-:Y:S01]  /*3740*/  ULDC.64 UR20, c[0x0][0x198] ;  /* 0x0000660000147ab9 */ /* 0x000fe20000000a00 */
[----:B0-----:R-:W-:-:S05]  /*3750*/  VIADD R0, R0, 0x1f ;  /* 0x0000001f00007836 */ /* 0x001fca0000000000 */
[----:B------:R-:W-:-:S04]  /*3760*/  SHF.R.S32.HI R5, RZ, 0x1f, R0 ;  /* 0x0000001fff057819 */ /* 0x000fc80000011400 */
[----:B------:R-:W-:Y:S01]  /*3770*/  LEA.HI R5, R5, R0, RZ, 0x5 ;  /* 0x0000000005057211 */ /* 0x000fe200078f28ff */
[----:B------:R-:W-:-:S03]  /*3780*/  IMAD.MOV.U32 R0, RZ, RZ, 0x1 ;  /* 0x00000001ff007424 */ /* 0x000fc600078e00ff */
[----:B------:R-:W-:-:S05]  /*3790*/  SHF.R.S32.HI R8, RZ, 0x5, R5 ;  /* 0x00000005ff087819 */ /* 0x000fca0000011405 */
[----:B------:R-:W-:-:S07]  /*37a0*/  VIADD R9, R8, 0x1 ;  /* 0x0000000108097836 */ /* 0x000fce0000000000 */
.L_x_67:
[----:B------:R-:W-:-:S03]  /*37b0*/  UMOV UR4, 0xffffffff ;  /* 0xffffffff00047882 */ /* 0x000fc60000000000 */
[----:B------:R-:W-:Y:S05]  /*37c0*/  BRA.DIV UR4, `(.L_x_56) ;  /* 0x00000022042c7947 */ /* 0x000fea000b800000 */
[----:B------:R-:W-:-:S13]  /*37d0*/  ELECT P6, URZ, PT ;  /* 0x00000000003f782f */ /* 0x000fda00038c0000 */
.L_x_110:
[----:B------:R-:W0:Y:S01]  /*37e0*/  LDC R2, c[0x0][0x28c] ;  /* 0x0000a300ff027b82 */ /* 0x000e220000000800 */
[----:B------:R-:W-:Y:S01]  /*37f0*/  BSSY B1, `(.L_x_57) ;  /* 0x0000037000017945 */ /* 0x000fe20003800000 */
[----:B0-----:R-:W-:-:S13]  /*3800*/  ISETP.LT.OR P6, PT, R2, 0x1, !P6 ;  /* 0x000000010200780c */ /* 0x001fda00077c1670 */
[----:B------:R-:W-:Y:S05]  /*3810*/  @P6 BRA `(.L_x_58) ;  /* 0x0000000000d06947 */ /* 0x000fea0003800000 */
[----:B------:R-:W-:Y:S02]  /*3820*/  IMAD.SHL.U32 R20, R20, 0x8, RZ ;  /* 0x0000000814147824 */ /* 0x000fe400078e00ff */
[----:B------:R-:W-:Y:S02]  /*3830*/  IMAD R13, R13, 0xc0, RZ ;  /* 0x000000c00d0d7824 */ /* 0x000fe400078e02ff */
[----:B------:R-:W-:Y:S02]  /*3840*/  IMAD.MOV.U32 R21, RZ, RZ, RZ ;  /* 0x000000ffff157224 */ /* 0x000fe400078e00ff */
[----:B------:R-:W-:Y:S02]  /*3850*/  IMAD.MOV.U32 R2, RZ, RZ, R9 ;  /* 0x000000ffff027224 */ /* 0x000fe400078e0009 */
[----:B------:R-:W-:Y:S02]  /*3860*/  IMAD.MOV.U32 R3, RZ, RZ, R0 ;  /* 0x000000ffff037224 */ /* 0x000fe400078e0000 */
[----:B------:R-:W-:-:S07]  /*3870*/  IMAD.MOV.U32 R4, RZ, RZ, R11 ;  /* 0x000000ffff047224 */ /* 0x000fce00078e000b */
.L_x_62:
[----:B------:R-:W0:Y:S01]  /*3880*/  S2R R6, SR_CgaCtaId ;  /* 0x0000000000067919 */ /* 0x000e220000008800 */
[----:B------:R-:W-:-:S04]  /*3890*/  MOV R5, 0x400 ;  /* 0x0000040000057802 */ /* 0x000fc80000000f00 */
[----:B0-----:R-:W-:Y:S02]  /*38a0*/  LEA R15, R6, R5, 0x18 ;  /* 0x00000005060f7211 */ /* 0x001fe400078ec0ff */
[----:B------:R-:W-:Y:S01]  /*38b0*/  SHF.L.U32 R5, R3, 0x1f, RZ ;  /* 0x0000001f03057819 */ /* 0x000fe200000006ff */
[----:B------:R-:W0:Y:S02]  /*38c0*/  @!P2 LDC R6, c[0x0][0x500] ;  /* 0x00014000ff06ab82 */ /* 0x000e240000000800 */
[----:B------:R-:W-:-:S04]  /*38d0*/  IMAD R14, R4, 0x8, R15 ;  /* 0x00000008040e7824 */ /* 0x000fc800078e020f */
[----:B------:R-:W1:Y:S02]  /*38e0*/  SYNCS.PHASECHK.TRANS64.TRYWAIT P1, [R14+URZ+0x120], R5 ;  /* 0x000120050e0075a7 */ /* 0x000e64000802017f */
[----:B-1----:R-:W-:Y:S05]  /*38f0*/  @!P1 BRA `(.L_x_59) ;  /* 0x0000002000009947 */ /* 0x002fea0003800000 */
.L_x_111:
[----:B-1----:R-:W-:Y:S01]  /*3900*/  PRMT R5, R10, 0x9910, RZ ;  /* 0x000099100a057816 */ /* 0x002fe200000000ff */
[----:B0-----:R0:W-:Y:S03]  /*3910*/  @!P2 SYNCS.ARRIVE.TRANS64 RZ, [R14+URZ], R6 ;  /* 0x000000060effa9a7 */ /* 0x0011e6000800003f */
[----:B------:R-:W-:-:S13]  /*3920*/  ISETP.NE.AND P1, PT, R5, 0x2, PT ;  /* 0x000000020500780c */ /* 0x000fda0003f25270 */
[----:B0-----:R-:W-:Y:S05]  /*3930*/  @P1 BRA `(.L_x_60) ;  /* 0x0000000000041947 */ /* 0x001fea0003800000 */
[----:B------:R-:W-:Y:S01]  /*3940*/  BPT.TRAP 0x1 ;  /* 0x000000040000795c */ /* 0x000fe20000300000 */
.L_x_60:
[----:B------:R-:W-:Y:S05]  /*3950*/  @P0 BRA `(.L_x_61) ;  /* 0x0000000000040947 */ /* 0x000fea0003800000 */
[----:B------:R-:W-:Y:S01]  /*3960*/  BPT.TRAP 0x1 ;  /* 0x000000040000795c */ /* 0x000fe20000300000 */
.L_x_61:
[--C-:B------:R-:W-:Y:S01]  /*3970*/  IMAD R5, R4, 0x1800, R15.reuse ;  /* 0x0000180004057824 */ /* 0x100fe200078e020f */
[----:B------:R-:W-:Y:S01]  /*3980*/  R2UR UR9, R14 ;  /* 0x000000000e0972ca */ /* 0x000fe200000e0000 */
[----:B------:R-:W-:Y:S01]  /*3990*/  IMAD R15, R4, 0x100, R15 ;  /* 0x00000100040f7824 */ /* 0x000fe200078e020f */
[----:B------:R-:W-:Y:S01]  /*39a0*/  UIADD3 UR4, UP0, UR20, 0xf0, URZ ;  /* 0x000000f014047890 */ /* 0x000fe2000ff1e03f */
[----:B------:R-:W-:Y:S01]  /*39b0*/  VIADD R2, R2, 0xffffffff ;  /* 0xffffffff02027836 */ /* 0x000fe20000000000 */
[----:B------:R-:W-:Y:S01]  /*39c0*/  R2UR UR5, R5 ;  /* 0x00000000050572ca */ /* 0x000fe200000e0000 */
[----:B------:R-:W-:Y:S01]  /*39d0*/  UIADD3 UR22, UP1, UR20, 0x1f0, URZ ;  /* 0x000001f014167890 */ /* 0x000fe2000ff3e03f */
[----:B------:R-:W-:Y:S01]  /*39e0*/  R2UR UR8, R15 ;  /* 0x000000000f0872ca */ /* 0x000fe200000e0000 */
[----:B------:R-:W-:Y:S01]  /*39f0*/  VIADD R4, R4, 0x1 ;  /* 0x0000000104047836 */ /* 0x000fe20000000000 */
[----:B------:R-:W-:Y:S01]  /*3a00*/  R2UR UR11, R13 ;  /* 0x000000000d0b72ca */ /* 0x000fe200000e0000 */
[----:B------:R-:W-:Y:S01]  /*3a10*/  UIADD3.X UR23, URZ, UR21, URZ, UP1, !UPT ;  /* 0x000000153f177290 */ /* 0x000fe20008ffe43f */
[----:B------:R-:W-:Y:S01]  /*3a20*/  R2UR UR10, R21 ;  /* 0x00000000150a72ca */ /* 0x000fe200000e0000 */
[----:B------:R-:W-:Y:S01]  /*3a30*/  UMOV UR6, 0x0 ;  /* 0x0000000000067882 */ /* 0x000fe20000000000 */
[----:B------:R-:W-:Y:S01]  /*3a40*/  R2UR UR12, R7 ;  /* 0x00000000070c72ca */ /* 0x000fe200000e0000 */
[----:B------:R-:W-:Y:S01]  /*3a50*/  UMOV UR7, 0x10000000 ;  /* 0x1000000000077882 */ /* 0x000fe20000000000 */
[----:B------:R-:W-:Y:S01]  /*3a60*/  R2UR UR18, R20 ;  /* 0x00000000141272ca */ /* 0x000fe200000e0000 */
[----:B------:R-:W-:Y:S01]  /*3a70*/  VIADD R21, R21, 0x20 ;  /* 0x0000002015157836 */ /* 0x000fe20000000000 */
[----:B------:R-:W-:Y:S01]  /*3a80*/  ISETP.GT.AND P3, PT, R2, 0x1, PT ;  /* 0x000000010200780c */ /* 0x000fe20003f64270 */
[----:B------:R-:W-:Y:S01]  /*3a90*/  UIADD3 UR13, UR5, 0x300, URZ ;  /* 0x00000300050d7890 */ /* 0x000fe2000fffe03f */
[----:B------:R-:W-:Y:S01]  /*3aa0*/  ISETP.NE.AND P1, PT, R4, 0x24, PT ;  /* 0x000000240400780c */ /* 0x000fe20003f25270 */
[----:B------:R-:W-:-:S02]  /*3ab0*/  UIADD3.X UR5, URZ, UR21, URZ, UP0, !UPT ;  /* 0x000000153f057290 */ /* 0x000fc400087fe43f */
[----:B------:R-:W-:Y:S01]  /*3ac0*/  UIADD3 UR14, UR8, 0x36300, URZ ;  /* 0x00036300080e7890 */ /* 0x000fe2000fffe03f */
[----:B------:R-:W-:Y:S02]  /*3ad0*/  SEL R6, RZ, 0x1, P1 ;  /* 0x00000001ff067807 */ /* 0x000fe40000800000 */
[----:B------:R-:W-:Y:S01]  /*3ae0*/  UMOV UR8, UR13 ;  /* 0x0000000d00087c82 */ /* 0x000fe20008000000 */
[----:B------:R-:W-:Y:S02]  /*3af0*/  SEL R4, R4, RZ, P1 ;  /* 0x000000ff04047207 */ /* 0x000fe40000800000 */
[----:B------:R-:W-:Y:S01]  /*3b00*/  LOP3.LUT R3, R3, R6, RZ, 0x3c, !PT ;  /* 0x0000000603037212 */ /* 0x000fe200078e3cff */
[----:B------:R0:W-:Y:S02]  /*3b10*/  UTMALDG.3D [UR8], [UR4], desc[UR6] ;  /* 0x00000608040075b4 */ /* 0x0001e40008011000 */
[----:B0-----:R-:W-:Y:S01]  /*3b20*/  UMOV UR8, UR14 ;  /* 0x0000000e00087c82 */ /* 0x001fe20008000000 */
[----:B------:R-:W-:-:S02]  /*3b30*/  UMOV UR11, UR18 ;  /* 0x00000012000b7c82 */ /* 0x000fc40008000000 */
[----:B------:R0:W-:Y:S02]  /*3b40*/  UTMALDG.3D [UR8], [UR22], desc[UR6] ;  /* 0x00000608160075b4 */ /* 0x0001e40008011000 */
[----:B0-----:R-:W-:Y:S05]  /*3b50*/  @P3 BRA `(.L_x_62) ;  /* 0xfffffffc00483947 */ /* 0x001fea000383ffff */
.L_x_58:
[----:B------:R-:W-:Y:S05]  /*3b60*/  BSYNC B1 ;  /* 0x0000000000017941 */ /* 0x000fea0003800000 */
.L_x_57:
[----:B------:R-:W-:Y:S01]  /*3b70*/  LOP3.LUT P3, RZ, R12, 0xff, RZ, 0xc0, !PT ;  /* 0x000000ff0cff7812 */ /* 0x000fe2000786c0ff */
[----:B------:R-:W-:Y:S01]  /*3b80*/  IMAD.IADD R4, R8, 0x1, R11 ;  /* 0x0000000108047824 */ /* 0x000fe200078e020b */
[----:B------:R-:W-:Y:S01]  /*3b90*/  IADD3 R16, P4, R16, UR36, RZ ;  /* 0x0000002410107c10 */ /* 0x000fe2000ff9e0ff */
[----:B------:R-:W-:Y:S01]  /*3ba0*/  ULDC.64 UR4, c[0x0][0x650] ;  /* 0x0001940000047ab9 */ /* 0x000fe20000000a00 */
[----:B------:R-:W-:Y:S01]  /*3bb0*/  BSSY B1, `(.L_x_63) ;  /* 0x000006e000017945 */ /* 0x000fe20003800000 */
[----:B------:R-:W-:Y:S01]  /*3bc0*/  IMAD.MOV.U32 R13, RZ, RZ, -0x1 ;  /* 0xffffffffff0d7424 */ /* 0x000fe200078e00ff */
[----:B------:R-:W-:Y:S01]  /*3bd0*/  ISETP.GT.U32.AND P1, PT, R4, 0x23, PT ;  /* 0x000000230400780c */ /* 0x000fe20003f24070 */
[----:B------:R-:W-:Y:S01]  /*3be0*/  IMAD.MOV.U32 R20, RZ, RZ, -0x1 ;  /* 0xffffffffff147424 */ /* 0x000fe200078e00ff */
[----:B------:R-:W-:Y:S01]  /*3bf0*/  IADD3.X R17, R17, UR42, RZ, P4, !PT ;  /* 0x0000002a11117c10 */ /* 0x000fe2000a7fe4ff */
[----:B------:R-:W-:Y:S01]  /*3c00*/  IMAD.MOV.U32 R7, RZ, RZ, -0x1 ;  /* 0xffffffffff077424 */ /* 0x000fe200078e00ff */
[----:B------:R-:W-:-:S02]  /*3c10*/  ISETP.LT.U32.AND P1, PT, R8, 0x24, P1 ;  /* 0x000000240800780c */ /* 0x000fc40000f21070 */
[----:B------:R-:W-:Y:S01]  /*3c20*/  PRMT R12, RZ, 0x7610, R12 ;  /* 0x00007610ff0c7816 */ /* 0x000fe2000000000c */
[----:B------:R-:W0:Y:S01]  /*3c30*/  @P3 S2R R3, SR_CgaCtaId ;  /* 0x0000000000033919 */ /* 0x000e220000008800 */
[----:B------:R-:W-:-:S04]  /*3c40*/  @P3 MOV R2, 0x400 ;  /* 0x0000040000023802 */ /* 0x000fc80000000f00 */
[----:B0-----:R-:W-:Y:S01]  /*3c50*/  @P3 LEA R5, R3, R2, 0x18 ;  /* 0x0000000203053211 */ /* 0x001fe200078ec0ff */
[----:B------:R-:W-:-:S03]  /*3c60*/  IMAD.WIDE.U32 R2, R4, 0x38e38e39, RZ ;  /* 0x38e38e3904027825 */ /* 0x000fc600078e00ff */
[----:B------:R0:W-:Y:S01]  /*3c70*/  @P3 SYNCS.ARRIVE.TRANS64.A1T0 RZ, [R5+URZ+0x258], RZ ;  /* 0x000258ff05ff39a7 */ /* 0x0001e2000810003f */
[----:B------:R-:W-:Y:S02]  /*3c80*/  ISETP.GE.U32.AND P3, PT, R8, 0x24, PT ;  /* 0x000000240800780c */ /* 0x000fe40003f66070 */
[----:B------:R-:W-:Y:S02]  /*3c90*/  PRMT R2, RZ, 0x7610, R2 ;  /* 0x00007610ff027816 */ /* 0x000fe40000000002 */
[----:B0-----:R-:W-:Y:S02]  /*3ca0*/  SHF.R.U32.HI R5, RZ, 0x3, R3 ;  /* 0x00000003ff057819 */ /* 0x001fe40000011603 */
[----:B------:R-:W-:Y:S02]  /*3cb0*/  SEL R3, RZ, 0x1, !P1 ;  /* 0x00000001ff037807 */ /* 0x000fe40004800000 */
[----:B------:R-:W-:Y:S01]  /*3cc0*/  ISETP.GE.U32.AND P1, PT, R16, UR4, PT ;  /* 0x0000000410007c0c */ /* 0x000fe2000bf26070 */
[----:B------:R-:W-:Y:S01]  /*3cd0*/  IMAD R11, R5, -0x24, R4 ;  /* 0xffffffdc050b7824 */ /* 0x000fe200078e0204 */
[----:B------:R-:W-:-:S02]  /*3ce0*/  LOP3.LUT R0, R0, R3, RZ, 0x3c, !PT ;  /* 0x0000000300007212 */ /* 0x000fc400078e3cff */
[----:B------:R-:W-:Y:S02]  /*3cf0*/  ISETP.GE.U32.AND.EX P1, PT, R17, UR5, PT, P1 ;  /* 0x0000000511007c0c */ /* 0x000fe4000bf26110 */
[----:B------:R-:W-:-:S11]  /*3d00*/  @P3 LOP3.LUT R0, R0, 0x1, R5, 0x78, !PT ;  /* 0x0000000100003812 */ /* 0x000fd600078e7805 */
[----:B------:R-:W-:Y:S05]  /*3d10*/  @P1 BRA `(.L_x_64) ;  /* 0x00000004005c1947 */ /* 0x000fea0003800000 */
[----:B------:R-:W-:Y:S01]  /*3d20*/  ULDC.64 UR4, c[0x0][0x628] ;  /* 0x00018a0000047ab9 */ /* 0x000fe20000000a00 */
[----:B------:R-:W0:Y:S01]  /*3d30*/  S2R R14, SR_CTAID.X ;  /* 0x00000000000e7919 */ /* 0x000e220000002500 */
[----:B------:R-:W-:Y:S01]  /*3d40*/  ISETP.NE.U32.AND P1, PT, RZ, UR4, PT ;  /* 0x00000004ff007c0c */ /* 0x000fe2000bf25070 */
[----:B------:R-:W-:Y:S01]  /*3d50*/  ULDC UR7, c[0x0][0x630] ;  /* 0x00018c0000077ab9 */ /* 0x000fe20000000800 */
[----:B------:R-:W-:Y:S01]  /*3d60*/  IMAD.MOV.U32 R2, RZ, RZ, R16 ;  /* 0x000000ffff027224 */ /* 0x000fe200078e0010 */
[----:B------:R-:W1:Y:S01]  /*3d70*/  S2R R13, SR_CTAID.Y ;  /* 0x00000000000d7919 */ /* 0x000e620000002600 */
[----:B------:R-:W-:Y:S01]  /*3d80*/  ISETP.NE.AND.EX P1, PT, RZ, UR5, PT, P1 ;  /* 0x00000005ff007c0c */ /* 0x000fe2000bf25310 */
[----:B------:R-:W-:-:S12]  /*3d90*/  IMAD.MOV.U32 R3, RZ, RZ, R17 ;  /* 0x000000ffff037224 */ /* 0x000fd800078e0011 */
[----:B------:R-:W-:Y:S05]  /*3da0*/  @!P1 BRA `(.L_x_65) ;  /* 0x0000000000289947 */ /* 0x000fea0003800000 */
[----:B------:R-:W-:Y:S02]  /*3db0*/  ULDC UR6, c[0x0][0x634] ;  /* 0x00018d0000067ab9 */ /* 0x000fe40000000800 */
[----:B------:R-:W-:-:S05]  /*3dc0*/  IADD3 R7, P1, R16, UR6, RZ ;  /* 0x0000000610077c10 */ /* 0x000fca000ff3e0ff */
[----:B------:R-:W-:-:S04]  /*3dd0*/  IMAD.X R15, RZ, RZ, R17, P1 ;  /* 0x000000ffff0f7224 */ /* 0x000fc800008e0611 */
[----:B------:R-:W-:-:S04]  /*3de0*/  IMAD.WIDE.U32 R4, R15, UR4, RZ ;  /* 0x000000040f047c25 */ /* 0x000fc8000f8e00ff */
[----:B------:R-:W-:-:S04]  /*3df0*/  IMAD.WIDE.U32 R4, P1, R7, UR5, R4 ;  /* 0x0000000507047c25 */ /* 0x000fc8000f820004 */
[----:B------:R-:W-:-:S04]  /*3e00*/  IMAD.WIDE.U32 R6, R7, UR4, RZ ;  /* 0x0000000407067c25 */ /* 0x000fc8000f8e00ff */
[----:B------:R-:W-:Y:S01]  /*3e10*/  IMAD.X R3, RZ, RZ, RZ, P1 ;  /* 0x000000ffff037224 */ /* 0x000fe200008e06ff */
[----:B------:R-:W-:Y:S01]  /*3e20*/  IADD3 RZ, P1, R7, R4, RZ ;  /* 0x0000000407ff7210 */ /* 0x000fe20007f3e0ff */
[----:B------:R-:W-:-:S04]  /*3e30*/  IMAD.MOV.U32 R2, RZ, RZ, R5 ;  /* 0x000000ffff027224 */ /* 0x000fc800078e0005 */
[----:B------:R-:W-:-:S08]  /*3e40*/  IMAD.WIDE.U32.X R2, R15, UR5, R2, P1 ;  /* 0x000000050f027c25 */ /* 0x000fd000088e0402 */
.L_x_65:
[--C-:B------:R-:W-:Y:S01]  /*3e50*/  SHF.R.U64 R6, R2, UR7, R3.reuse ;  /* 0x0000000702067c19 */ /* 0x100fe20008001203 */
[----:B------:R-:W-:Y:S01]  /*3e60*/  ULDC.64 UR4, c[0x0][0x620] ;  /* 0x0001880000047ab9 */ /* 0x000fe20000000a00 */
[----:B------:R-:W-:Y:S01]  /*3e70*/  SHF.R.U32.HI R2, RZ, UR7, R3 ;  /* 0x00000007ff027c19 */ /* 0x000fe20008011603 */
[----:B------:R-:W-:Y:S01]  /*3e80*/  IMAD.MOV.U32 R3, RZ, RZ, R17 ;  /* 0x000000ffff037224 */ /* 0x000fe200078e0011 */
[----:B------:R-:W-:Y:S01]  /*3e90*/  IADD3 R5, P1, RZ, -R6, RZ ;  /* 0x80000006ff057210 */ /* 0x000fe20007f3e0ff */
[----:B------:R-:W2:Y:S01]  /*3ea0*/  LDC R25, c[0x0][0x144] ;  /* 0x00005100ff197b82 */ /* 0x000ea20000000800 */
[----:B0-----:R-:W-:Y:S01]  /*3eb0*/  I2FP.F32.U32 R7, R14 ;  /* 0x0000000e00077245 */ /* 0x001fe20000201000 */
[----:B------:R-:W-:Y:S01]  /*3ec0*/  ULDC.64 UR8, c[0x0][0x640] ;  /* 0x0001900000087ab9 */ /* 0x000fe20000000a00 */
[----:B------:R-:W-:Y:S01]  /*3ed0*/  ULDC UR6, c[0x0][0x608] ;  /* 0x0001820000067ab9 */ /* 0x000fe20000000800 */
[----:B------:R-:W-:Y:S01]  /*3ee0*/  IMAD.X R2, RZ, RZ, ~R2, P1 ;  /* 0x000000ffff027224 */ /* 0x000fe200008e0e02 */
[----:B------:R-:W-:-:S03]  /*3ef0*/  ISETP.NE.U32.AND P1, PT, RZ, UR8, PT ;  /* 0x00000008ff007c0c */ /* 0x000fc6000bf25070 */
[----:B------:R-:W-:Y:S01]  /*3f00*/  IMAD R4, R2, UR4, RZ ;  /* 0x0000000402047c24 */ /* 0x000fe2000f8e02ff */
[----:B------:R-:W0:Y:S01]  /*3f10*/  LDC R20, c[0x0][0x148] ;  /* 0x00005200ff147b82 */ /* 0x000e220000000800 */
[----:B------:R-:W-:Y:S01]  /*3f20*/  IMAD.MOV.U32 R2, RZ, RZ, R16 ;  /* 0x000000ffff027224 */ /* 0x000fe200078e0010 */
[----:B------:R-:W-:-:S03]  /*3f30*/  ISETP.NE.AND.EX P1, PT, RZ, UR9, PT, P1 ;  /* 0x00000009ff007c0c */ /* 0x000fc6000bf25310 */
[----:B------:R-:W-:Y:S01]  /*3f40*/  IMAD.WIDE.U32 R2, R5, UR4, R2 ;  /* 0x0000000405027c25 */ /* 0x000fe2000f8e0002 */
[----:B------:R-:W-:-:S03]  /*3f50*/  ULDC UR4, c[0x0][0x150] ;  /* 0x0000540000047ab9 */ /* 0x000fc60000000800 */
[----:B------:R-:W-:Y:S02]  /*3f60*/  IMAD R5, R5, UR5, R4 ;  /* 0x0000000505057c24 */ /* 0x000fe4000f8e0204 */
[----:B------:R-:W-:Y:S01]  /*3f70*/  FMUL R4, R7, UR4 ;  /* 0x0000000407047c20 */ /* 0x000fe20008400000 */
[----:B------:R-:W-:Y:S01]  /*3f80*/  ULDC UR4, c[0x0][0x618] ;  /* 0x0001860000047ab9 */ /* 0x000fe20000000800 */
[----:B------:R-:W-:Y:S01]  /*3f90*/  ULDC UR5, c[0x0][0x154] ;  /* 0x0000550000057ab9 */ /* 0x000fe20000000800 */
[----:B------:R-:W-:-:S03]  /*3fa0*/  IMAD.IADD R3, R3, 0x1, R5 ;  /* 0x0000000103037824 */ /* 0x000fc600078e0205 */
[----:B------:R-:W3:Y:S02]  /*3fb0*/  F2I.U32.TRUNC.NTZ R4, R4 ;  /* 0x0000000400047305 */ /* 0x000ee4000020f000 */
[----:B------:R-:W-:Y:S02]  /*3fc0*/  SHF.R.U64 R7, R2, UR4, R3 ;  /* 0x0000000402077c19 */ /* 0x000fe40008001203 */
[----:B-1----:R-:W-:-:S05]  /*3fd0*/  I2FP.F32.U32 R2, R13 ;  /* 0x0000000d00027245 */ /* 0x002fca0000201000 */
[----:B------:R-:W-:Y:S01]  /*3fe0*/  FMUL R22, R2, UR5 ;  /* 0x0000000502167c20 */ /* 0x000fe20008400000 */
[----:B------:R-:W-:Y:S01]  /*3ff0*/  SHF.R.U32.HI R2, RZ, UR4, R3 ;  /* 0x00000004ff027c19 */ /* 0x000fe20008011603 */
[----:B------:R-:W-:-:S03]  /*4000*/  ULDC UR4, c[0x0][0x658] ;  /* 0x0001960000047ab9 */ /* 0x000fc60000000800 */
[--C-:B------:R-:W-:Y:S01]  /*4010*/  SHF.R.U64 R21, R7, UR6, R2.reuse ;  /* 0x0000000607157c19 */ /* 0x100fe20008001202 */
[----:B------:R-:W1:Y:S01]  /*4020*/  F2I.U32.TRUNC.NTZ R22, R22 ;  /* 0x0000001600167305 */ /* 0x000e62000020f000 */
[----:B------:R-:W-:Y:S01]  /*4030*/  SHF.R.U32.HI R2, RZ, UR6, R2 ;  /* 0x00000006ff027c19 */ /* 0x000fe20008011602 */
[----:B---3--:R-:W-:-:S03]  /*4040*/  IMAD.MOV R4, RZ, RZ, -R4 ;  /* 0x000000ffff047224 */ /* 0x008fc600078e0a04 */
[----:B------:R-:W-:Y:S01]  /*4050*/  SHF.R.U64 R15, R21, UR4, R2 ;  /* 0x00000004150f7c19 */ /* 0x000fe20008001202 */
[----:B--2---:R-:W-:Y:S01]  /*4060*/  IMAD R14, R25, R4, R14 ;  /* 0x00000004190e7224 */ /* 0x004fe200078e020e */
[----:B------:R-:W-:-:S03]  /*4070*/  SHF.R.U32.HI R23, RZ, UR4, R2 ;  /* 0x00000004ff177c19 */ /* 0x000fc60008011602 */
[----:B------:R-:W-:Y:S02]  /*4080*/  IMAD.MOV.U32 R2, RZ, RZ, R15 ;  /* 0x000000ffff027224 */ /* 0x000fe400078e000f */
[----:B------:R-:W-:Y:S01]  /*4090*/  IMAD.MOV.U32 R3, RZ, RZ, R23 ;  /* 0x000000ffff037224 */ /* 0x000fe200078e0017 */
[----:B------:R-:W-:Y:S06]  /*40a0*/  @!P1 BRA `(.L_x_66) ;  /* 0x0000000000289947 */ /* 0x000fec0003800000 */
[----:B------:R-:W-:Y:S02]  /*40b0*/  ULDC UR4, c[0x0][0x64c] ;  /* 0x0001930000047ab9 */ /* 0x000fe40000000800 */
[----:B------:R-:W-:-:S05]  /*40c0*/  IADD3 R3, P1, R15, UR4, RZ ;  /* 0x000000040f037c10 */ /* 0x000fca000ff3e0ff */
[----:B------:R-:W-:-:S04]  /*40d0*/  IMAD.X R23, RZ, RZ, R23, P1 ;  /* 0x000000ffff177224 */ /* 0x000fc800008e0617 */
[----:B------:R-:W-:-:S04]  /*40e0*/  IMAD.WIDE.U32 R4, R23, UR8, RZ ;  /* 0x0000000817047c25 */ /* 0x000fc8000f8e00ff */
[----:B------:R-:W-:-:S04]  /*40f0*/  IMAD.WIDE.U32 R4, P1, R3, UR9, R4 ;  /* 0x0000000903047c25 */ /* 0x000fc8000f820004 */
[----:B------:R-:W-:-:S04]  /*4100*/  IMAD.WIDE.U32 R2, R3, UR8, RZ ;  /* 0x0000000803027c25 */ /* 0x000fc8000f8e00ff */
[----:B------:R-:W-:Y:S01]  /*4110*/  IMAD.MOV.U32 R2, RZ, RZ, R5 ;  /* 0x000000ffff027224 */ /* 0x000fe200078e0005 */
[----:B------:R-:W-:Y:S01]  /*4120*/  IADD3 RZ, P3, R3, R4, RZ ;  /* 0x0000000403ff7210 */ /* 0x000fe20007f7e0ff */
[----:B------:R-:W-:-:S04]  /*4130*/  IMAD.X R3, RZ, RZ, RZ, P1 ;  /* 0x000000ffff037224 */ /* 0x000fc800008e06ff */
[----:B------:R-:W-:-:S08]  /*4140*/  IMAD.WIDE.U32.X R2, R23, UR9, R2, P3 ;  /* 0x0000000917027c25 */ /* 0x000fd000098e0402 */
.L_x_66:
[----:B------:R-:W-:Y:S01]  /*4150*/  ISETP.NE.AND P1, PT, R19, 0x1, PT ;  /* 0x000000011300780c */ /* 0x000fe20003f25270 */
[----:B------:R-:W-:Y:S01]  /*4160*/  ULDC UR4, c[0x0][0x648] ;  /* 0x0001920000047ab9 */ /* 0x000fe20000000800 */
[----:B------:R-:W-:Y:S01]  /*4170*/  LOP3.LUT R21, R21, UR16, RZ, 0xc0, !PT ;  /* 0x0000001015157c12 */ /* 0x000fe2000f8ec0ff */
[----:B-1----:R-:W-:Y:S01]  /*4180*/  IMAD.MOV R22, RZ, RZ, -R22 ;  /* 0x000000ffff167224 */ /* 0x002fe200078e0a16 */
[----:B------:R-:W-:Y:S01]  /*4190*/  SHF.R.U64 R2, R2, UR4, R3 ;  /* 0x0000000402027c19 */ /* 0x000fe20008001203 */
[----:B------:R-:W-:Y:S01]  /*41a0*/  ULDC UR4, c[0x0][0x638] ;  /* 0x00018e0000047ab9 */ /* 0x000fe20000000800 */
[----:B------:R-:W-:Y:S01]  /*41b0*/  ULDC UR5, c[0x0][0x610] ;  /* 0x0001840000057ab9 */ /* 0x000fe20000000800 */
[----:B------:R-:W-:Y:S02]  /*41c0*/  IMAD.MOV.U32 R3, RZ, RZ, 0x1 ;  /* 0x00000001ff037424 */ /* 0x000fe400078e00ff */
[----:B------:R-:W-:Y:S02]  /*41d0*/  IMAD.MOV R4, RZ, RZ, -R2 ;  /* 0x000000ffff047224 */ /* 0x000fe400078e0a02 */
[----:B------:R-:W-:Y:S01]  /*41e0*/  IMAD R21, R2, UR17, R21 ;  /* 0x0000001102157c24 */ /* 0x000fe2000f8e0215 */
[----:B------:R-:W-:Y:S01]  /*41f0*/  LOP3.LUT R2, R7, UR15, RZ, 0xc0, !PT ;  /* 0x0000000f07027c12 */ /* 0x000fe2000f8ec0ff */
[----:B0-----:R-:W-:-:S02]  /*4200*/  @P1 IMAD R14, R20, R22, R13 ;  /* 0x00000016140e1224 */ /* 0x001fc400078e020d */
[----:B------:R-:W-:Y:S01]  /*4210*/  IMAD R15, R4, UR4, R15 ;  /* 0x00000004040f7c24 */ /* 0x000fe2000f8e020f */
[----:B------:R-:W-:Y:S01]  /*4220*/  ULDC UR4, c[0x0][0x600] ;  /* 0x0001800000047ab9 */ /* 0x000fe20000000800 */
[----:B------:R-:W-:Y:S02]  /*4230*/  IMAD R14, R21, UR5, R14 ;  /* 0x00000005150e7c24 */ /* 0x000fe4000f8e020e */
[--C-:B------:R-:W-:Y:S01]  /*4240*/  IMAD R15, R15, UR4, R2.reuse ;  /* 0x000000040f0f7c24 */ /* 0x100fe2000f8e0202 */
[----:B------:R-:W-:Y:S01]  /*4250*/  PRMT R2, R3, 0x7610, R2 ;  /* 0x0000761003027816 */ /* 0x000fe20000000002 */
[----:B------:R-:W-:-:S03]  /*4260*/  IMAD.MOV.U32 R7, RZ, RZ, R6 ;  /* 0x000000ffff077224 */ /* 0x000fc600078e0006 */
[----:B------:R-:W-:Y:S02]  /*4270*/  SEL R20, R15, R14, !P1 ;  /* 0x0000000e0f147207 */ /* 0x000fe40004800000 */
[----:B------:R-:W-:-:S07]  /*4280*/  SEL R13, R14, R15, !P1 ;  /* 0x0000000f0e0d7207 */ /* 0x000fce0004800000 */
.L_x_64:
[----:B------:R-:W-:Y:S05]  /*4290*/  BSYNC B1 ;  /* 0x0000000000017941 */ /* 0x000fea0003800000 */
.L_x_63:
[----:B------:R-:W-:-:S13]  /*42a0*/  LOP3.LUT P1, RZ, R2, 0xff, RZ, 0xc0, !PT ;  /* 0x000000ff02ff7812 */ /* 0x000fda000782c0ff */
[----:B------:R-:W-:Y:S05]  /*42b0*/  @P1 BRA `(.L_x_67) ;  /* 0xfffffff4003c1947 */ /* 0x000fea000383ffff */
[----:B------:R-:W-:Y:S05]  /*42c0*/  BSYNC B0 ;  /* 0x0000000000007941 */ /* 0x000fea0003800000 */
.L_x_55:
[----:B------:R-:W-:-:S03]  /*42d0*/  UMOV UR4, 0xffffffff ;  /* 0xffffffff00047882 */ /* 0x000fc60000000000 */
[----:B------:R-:W-:Y:S05]  /*42e0*/  BRA.DIV UR4, `(.L_x_68) ;  /* 0x0000001604987947 */ /* 0x000fea000b800000 */
[----:B------:R-:W-:-:S13]  /*42f0*/  ELECT P6, URZ, PT ;  /* 0x00000000003f782f */ /* 0x000fda00038c0000 */
.L_x_114:
[----:B------:R-:W-:Y:S04]  /*4300*/  BSSY B0, `(.L_x_69) ;  /* 0x000014b000007945 */ /* 0x000fe80003800000 */
[----:B------:R-:W-:Y:S05]  /*4310*/  @!P6 BRA `(.L_x_70) ;  /* 0x000000140024e947 */ /* 0x000fea0003800000 */
[----:B------:R-:W-:-:S04]  /*4320*/  LOP3.LUT R18, R18, 0x2, RZ, 0xfc, !PT ;  /* 0x0000000212127812 */ /* 0x000fc800078efcff */
[----:B------:R-:W-:-:S13]  /*4330*/  ISETP.NE.AND P0, PT, R18, 0x3, PT ;  /* 0x000000031200780c */ /* 0x000fda0003f05270 */
[----:B------:R-:W-:Y:S05]  /*4340*/  @!P0 BRA `(.L_x_71) ;  /* 0x0000000000048947 */ /* 0x000fea0003800000 */
[----:B------:R-:W-:Y:S01]  /*4350*/  BPT.TRAP 0x1 ;  /* 0x000000040000795c */ /* 0x000fe20000300000 */
.L_x_71:
[----:B------:R-:W0:Y:S01]  /*4360*/  S2R R3, SR_CgaCtaId ;  /* 0x0000000000037919 */ /* 0x000e220000008800 */
[----:B------:R-:W-:Y:S02]  /*4370*/  MOV R2, 0x400 ;  /* 0x0000040000027802 */ /* 0x000fe40000000f00 */
[----:B------:R-:W-:Y:S02]  /*4380*/  SHF.L.U32 R4, R0, 0x1f, RZ ;  /* 0x0000001f00047819 */ /* 0x000fe400000006ff */
[----:B0-----:R-:W-:-:S05]  /*4390*/  LEA R2, R3, R2, 0x18 ;  /* 0x0000000203027211 */ /* 0x001fca00078ec0ff */
[----:B------:R-:W-:-:S04]  /*43a0*/  VIADD R2, R2, 0x120 ;  /* 0x0000012002027836 */ /* 0x000fc80000000000 */
[C---:B------:R-:W-:Y:S02]  /*43b0*/  IMAD R7, R11.reuse, 0x8, R2 ;  /* 0x000000080b077824 */ /* 0x040fe400078e0202 */
[----:B------:R-:W-:Y:S02]  /*43c0*/  VIADD R11, R11, 0x1 ;  /* 0x000000010b0b7836 */ /* 0x000fe40000000000 */
[----:B------:R-:W0:Y:S03]  /*43d0*/  SYNCS.PHASECHK.TRANS64.TRYWAIT P0, [R7+URZ], R4 ;  /* 0x00000004070075a7 */ /* 0x000e26000800017f */
[----:B------:R-:W-:-:S04]  /*43e0*/  ISETP.NE.AND P1, PT, R11, 0x24, PT ;  /* 0x000000240b00780c */ /* 0x000fc80003f25270 */
[----:B------:R-:W-:Y:S02]  /*43f0*/  SEL R3, RZ, 0x1, P1 ;  /* 0x00000001ff037807 */ /* 0x000fe40000800000 */
[----:B------:R-:W-:Y:S02]  /*4400*/  SEL R11, R11, RZ, P1 ;  /* 0x000000ff0b0b7207 */ /* 0x000fe40000800000 */
[----:B------:R-:W-:-:S03]  /*4410*/  LOP3.LUT R6, R0, R3, RZ, 0x3c, !PT ;  /* 0x0000000300067212 */ /* 0x000fc600078e3cff */
[----:B------:R-:W-:Y:S01]  /*4420*/  IMAD R8, R11, 0x8, R2 ;  /* 0x000000080b087824 */ /* 0x000fe200078e0202 */
[----:B------:R-:W-:Y:S01]  /*4430*/  SHF.L.U32 R5, R6, 0x1f, RZ ;  /* 0x0000001f06057819 */ /* 0x000fe200000006ff */
[----:B0-----:R-:W-:Y:S06]  /*4440*/  @!P0 BRA `(.L_x_72) ;  /* 0x0000001400608947 */ /* 0x001fec0003800000 */
.L_x_115:
[----:B------:R-:W1:Y:S01]  /*4450*/  SYNCS.PHASECHK.TRANS64.TRYWAIT P0, [R8+URZ], R5 ;  /* 0x00000005080075a7 */ /* 0x000e62000800017f */
[----:B------:R-:W-:-:S05]  /*4460*/  VIADD R0, R11, 0x1 ;  /* 0x000000010b007836 */ /* 0x000fca0000000000 */
[----:B------:R-:W-:-:S04]  /*4470*/  ISETP.NE.AND P1, PT, R0, 0x24, PT ;  /* 0x000000240000780c */ /* 0x000fc80003f25270 */
[----:B------:R-:W-:Y:S02]  /*4480*/  SEL R3, RZ, 0x1, P1 ;  /* 0x00000001ff037807 */ /* 0x000fe40000800000 */
[----:B0-----:R-:W-:Y:S02]  /*4490*/  SEL R7, R0, RZ, P1 ;  /* 0x000000ff00077207 */ /* 0x001fe40000800000 */
[----:B------:R-:W-:-:S03]  /*44a0*/  LOP3.LUT R6, R6, R3, RZ, 0x3c, !PT ;  /* 0x0000000306067212 */ /* 0x000fc600078e3cff */
[----:B------:R-:W-:Y:S01]  /*44b0*/  IMAD R9, R7, 0x8, R2 ;  /* 0x0000000807097824 */ /* 0x000fe200078e0202 */
[----:B------:R-:W-:Y:S01]  /*44c0*/  SHF.L.U32 R4, R6, 0x1f, RZ ;  /* 0x0000001f06047819 */ /* 0x000fe200000006ff */
[----:B-1----:R-:W-:Y:S06]  /*44d0*/  @!P0 BRA `(.L_x_73) ;  /* 0x0000001400508947 */ /* 0x002fec0003800000 */
.L_x_116:
[----:B------:R-:W1:Y:S01]  /*44e0*/  SYNCS.PHASECHK.TRANS64.TRYWAIT P0, [R9+URZ], R4 ;  /* 0x00000004090075a7 */ /* 0x000e62000800017f */
[----:B------:R-:W-:-:S05]  /*44f0*/  VIADD R0, R7, 0x1 ;  /* 0x0000000107007836 */ /* 0x000fca0000000000 */
[----:B------:R-:W-:-:S04]  /*4500*/  ISETP.NE.AND P1, PT, R0, 0x24, PT ;  /* 0x000000240000780c */ /* 0x000fc80003f25270 */
[----:B------:R-:W-:Y:S02]  /*4510*/  SEL R3, RZ, 0x1, P1 ;  /* 0x00000001ff037807 */ /* 0x000fe40000800000 */
[----:B------:R-:W-:Y:S02]  /*4520*/  SEL R7, R0, RZ, P1 ;  /* 0x000000ff00077207 */ /* 0x000fe40000800000 */
[----:B------:R-:W-:-:S03]  /*4530*/  LOP3.LUT R6, R6, R3, RZ, 0x3c, !PT ;  /* 0x0000000306067212 */ /* 0x000fc600078e3cff */
[----:B0-----:R-:W-:Y:S01]  /*4540*/  IMAD R8, R7, 0x8, R2 ;  /* 0x0000000807087824 */ /* 0x001fe200078e0202 */
[----:B------:R-:W-:Y:S01]  /*4550*/  SHF.L.U32 R5, R6, 0x1f, RZ ;  /* 0x0000001f06057819 */ /* 0x000fe200000006ff */
[----:B-1----:R-:W-:Y:S06]  /*4560*/  @!P0 BRA `(.L_x_74) ;  /* 0x0000001400408947 */ /* 0x002fec0003800000 */
.L_x_117:
        /* <DEDUP_REMOVED lines=9> */
.L_x_118:
        /* <DEDUP_REMOVED lines=9> */
.L_x_119:
        /* <DEDUP_REMOVED lines=9> */
.L_x_120:
        /* <DEDUP_REMOVED lines=9> */
.L_x_121:
        /* <DEDUP_REMOVED lines=9> */
.L_x_122:
        /* <DEDUP_REMOVED lines=9> */
.L_x_123:
        /* <DEDUP_REMOVED lines=9> */
.L_x_124:
        /* <DEDUP_REMOVED lines=9> */
.L_x_125:
        /* <DEDUP_REMOVED lines=9> */
.L_x_126:
        /* <DEDUP_REMOVED lines=9> */
.L_x_127:
        /* <DEDUP_REMOVED lines=9> */
.L_x_128:
        /* <DEDUP_REMOVED lines=9> */
.L_x_129:
        /* <DEDUP_REMOVED lines=9> */
.L_x_130:
        /* <DEDUP_REMOVED lines=9> */
.L_x_131:
        /* <DEDUP_REMOVED lines=9> */
.L_x_132:
        /* <DEDUP_REMOVED lines=9> */
.L_x_133:
        /* <DEDUP_REMOVED lines=9> */
.L_x_134:
        /* <DEDUP_REMOVED lines=9> */
.L_x_135:
        /* <DEDUP_REMOVED lines=9> */
.L_x_136:
        /* <DEDUP_REMOVED lines=9> */
.L_x_137:
        /* <DEDUP_REMOVED lines=9> */
.L_x_138:
        /* <DEDUP_REMOVED lines=9> */
.L_x_139:
        /* <DEDUP_REMOVED lines=9> */
.L_x_140:
        /* <DEDUP_REMOVED lines=9> */
.L_x_141:
        /* <DEDUP_REMOVED lines=9> */
.L_x_142:
        /* <DEDUP_REMOVED lines=9> */
.L_x_143:
        /* <DEDUP_REMOVED lines=9> */
.L_x_144:
        /* <DEDUP_REMOVED lines=9> */
.L_x_145:
        /* <DEDUP_REMOVED lines=9> */
.L_x_146:
        /* <DEDUP_REMOVED lines=9> */
.L_x_147:
[----:B------:R-:W1:Y:S01]  /*5650*/  SYNCS.PHASECHK.TRANS64.TRYWAIT P0, [R8+URZ], R5 ;  /* 0x00000005080075a7 */ /* 0x000e62000800017f */
[----:B------:R-:W-:-:S05]  /*5660*/  VIADD R0, R7, 0x1 ;  /* 0x0000000107007836 */ /* 0x000fca0000000000 */
[----:B------:R-:W-:-:S04]  /*5670*/  ISETP.NE.AND P1, PT, R0, 0x24, PT ;  /* 0x000000240000780c */ /* 0x000fc80003f25270 */
[----:B------:R-:W-:Y:S02]  /*5680*/  SEL R3, RZ, 0x1, P1 ;  /* 0x00000001ff037807 */ /* 0x000fe40000800000 */
[----:B------:R-:W-:Y:S02]  /*5690*/  SEL R7, R0, RZ, P1 ;  /* 0x000000ff00077207 */ /* 0x000fe40000800000 */
[----:B0-----:R-:W-:-:S03]  /*56a0*/  LOP3.LUT R9, R6, R3, RZ, 0x3c, !PT ;  /* 0x0000000306097212 */ /* 0x001fc600078e3cff */
[----:B------:R-:W-:Y:S01]  /*56b0*/  IMAD R11, R7, 0x8, R2 ;  /* 0x00000008070b7824 */ /* 0x000fe200078e0202 */
[----:B------:R-:W-:Y:S01]  /*56c0*/  SHF.L.U32 R6, R9, 0x1f, RZ ;  /* 0x0000001f09067819 */ /* 0x000fe200000006ff */
[----:B-1----:R-:W-:Y:S06]  /*56d0*/  @!P0 BRA `(.L_x_105) ;  /* 0x0000000c00508947 */ /* 0x002fec0003800000 */
.L_x_148:
[----:B------:R-:W1:Y:S01]  /*56e0*/  SYNCS.PHASECHK.TRANS64.TRYWAIT P0, [R11+URZ], R6 ;  /* 0x000000060b0075a7 */ /* 0x000e62000800017f */
[----:B------:R-:W-:-:S05]  /*56f0*/  VIADD R0, R7, 0x1 ;  /* 0x0000000107007836 */ /* 0x000fca0000000000 */
[----:B------:R-:W-:-:S04]  /*5700*/  ISETP.NE.AND P1, PT, R0, 0x24, PT ;  /* 0x000000240000780c */ /* 0x000fc80003f25270 */
[----:B------:R-:W-:Y:S02]  /*5710*/  SEL R4, RZ, 0x1, P1 ;  /* 0x00000001ff047807 */ /* 0x000fe40000800000 */
[----:B------:R-:W-:Y:S02]  /*5720*/  SEL R3, R0, RZ, P1 ;  /* 0x000000ff00037207 */ /* 0x000fe40000800000 */
[----:B------:R-:W-:Y:S01]  /*5730*/  LOP3.LUT R0, R9, R4, RZ, 0x3c, !PT ;  /* 0x0000000409007212 */ /* 0x000fe200078e3cff */
[----:B-1----:R-:W-:Y:S06]  /*5740*/  @!P0 BRA `(.L_x_106) ;  /* 0x0000000c00488947 */ /* 0x002fec0003800000 */
.L_x_149:
[----:B------:R-:W-:Y:S01]  /*5750*/  IMAD R3, R3, 0x8, R2 ;  /* 0x0000000803037824 */ /* 0x000fe200078e0202 */
[----:B------:R-:W-:-:S07]  /*5760*/  SHF.L.U32 R0, R0, 0x1f, RZ ;  /* 0x0000001f00007819 */ /* 0x000fce00000006ff */
.L_x_107:
[----:B--2---:R2:W3:Y:S02]  /*5770*/  SYNCS.PHASECHK.TRANS64.TRYWAIT P0, [R3+URZ], R0 ;  /* 0x00000000030075a7 */ /* 0x0044e4000800017f */
[----:B---3--:R-:W-:Y:S05]  /*5780*/  @!P0 NANOSLEEP.SYNCS 0x989680 ;  /* 0x009896800000895d */ /* 0x008fea0003900000 */
[----:B------:R-:W3:Y:S02]  /*5790*/  @!P0 SYNCS.PHASECHK.TRANS64 P0, [R3+URZ], R0 ;  /* 0x00000000030085a7 */ /* 0x000ee4000800007f */
[----:B---3--:R-:W-:Y:S05]  /*57a0*/  @!P0 BRA `(.L_x_107) ;  /* 0xfffffffc00f08947 */ /* 0x008fea000383ffff */
.L_x_70:
[----:B------:R-:W-:Y:S05]  /*57b0*/  BSYNC B0 ;  /* 0x0000000000007941 */ /* 0x000fea0003800000 */
.L_x_69:
[----:B------:R-:W-:Y:S05]  /*57c0*/  EXIT ;  /* 0x000000000000794d */ /* 0x000fea0003800000 */
.L_x_18:
[----:B-1----:R1:W2:Y:S02]  /*57d0*/  SYNCS.PHASECHK.TRANS64.TRYWAIT P1, [R3+URZ], R0 ;  /* 0x00000000030075a7 */ /* 0x0022a4000802017f */
[----:B--2---:R-:W-:Y:S05]  /*57e0*/  @!P1 NANOSLEEP.SYNCS 0x989680 ;  /* 0x009896800000995d */ /* 0x004fea0003900000 */
[----:B------:R-:W2:Y:S02]  /*57f0*/  @!P1 SYNCS.PHASECHK.TRANS64 P1, [R3+URZ], R0 ;  /* 0x00000000030095a7 */ /* 0x000ea4000802007f */
[----:B--2---:R-:W-:Y:S05]  /*5800*/  @!P1 BRA `(.L_x_18) ;  /* 0xfffffffc00f09947 */ /* 0x004fea000383ffff */
[----:B------:R-:W-:Y:S05]  /*5810*/  BRA `(.L_x_17) ;  /* 0xffffffc000307947 */ /* 0x000fea000383ffff */
.L_x_23:
[----:B-1----:R-:W-:-:S04]  /*5820*/  IMAD.U32 R3, RZ, RZ, UR4 ;  /* 0x00000004ff037e24 */ /* 0x002fc8000f8e00ff */
[----:B------:R1:W2:Y:S03]  /*5830*/  SYNCS.PHASECHK.TRANS64.TRYWAIT P1, [R3+URZ], R2 ;  /* 0x00000002030075a7 */ /* 0x0002a6000802017f */
[----:B--2---:R-:W-:Y:S05]  /*5840*/  @!P1 NANOSLEEP.SYNCS 0x989680 ;  /* 0x009896800000995d */ /* 0x004fea0003900000 */
[----:B------:R-:W2:Y:S02]  /*5850*/  @!P1 SYNCS.PHASECHK.TRANS64 P1, [R3+URZ], R2 ;  /* 0x00000002030095a7 */ /* 0x000ea4000802007f */
[----:B--2---:R-:W-:Y:S05]  /*5860*/  @!P1 BRA `(.L_x_23) ;  /* 0xfffffffc00ec9947 */ /* 0x004fea000383ffff */
[----:B------:R-:W-:Y:S05]  /*5870*/  BRA `(.L_x_22) ;  /* 0xffffffc000ac7947 */ /* 0x000fea000383ffff */
.L_x_56:
[----:B------:R-:W-:Y:S01]  /*5880*/  BSSY B1, `(.L_x_108) ;  /* 0x0000006000017945 */ /* 0x000fe20003800000 */
[----:B------:R-:W-:-:S07]  /*5890*/  IMAD.MOV.U32 R15, RZ, RZ, -0x1 ;  /* 0xffffffffff0f7424 */ /* 0x000fce00078e00ff */
[----:B------:R-:W-:Y:S05]  /*58a0*/  WARPSYNC.COLLECTIVE R15, `(.L_x_109) ;  /* 0x000000000f0c7348 */ /* 0x000fea0003c00000 */
[----:B------:R-:W-:Y:S02]  /*58b0*/  ELECT P6, UR62, PT ;  /* 0x00000000003e782f */ /* 0x000fe400038c0000 */
[----:B------:R-:W-:Y:S01]  /*58c0*/  MOV R14, UR62 ;  /* 0x0000003e000e7c02 */ /* 0x000fe20008000f00 */
[----:B------:R-:W-:Y:S10]  /*58d0*/  ENDCOLLECTIVE ;  /* 0x000000000000791b */ /* 0x000ff40003800000 */
.L_x_109:
[----:B------:R-:W-:Y:S05]  /*58e0*/  BSYNC B1 ;  /* 0x0000000000017941 */ /* 0x000fea0003800000 */
.L_x_108:
[----:B------:R-:W-:Y:S05]  /*58f0*/  BRA `(.L_x_110) ;  /* 0xffffffdc00b87947 */ /* 0x000fea000383ffff */
.L_x_59:
[----:B-1----:R1:W2:Y:S02]  /*5900*/  SYNCS.PHASECHK.TRANS64.TRYWAIT P1, [R14+URZ+0x120], R5 ;  /* 0x000120050e0075a7 */ /* 0x0022a4000802017f */
[----:B--2---:R-:W-:Y:S05]  /*5910*/  @!P1 NANOSLEEP.SYNCS 0x989680 ;  /* 0x009896800000995d */ /* 0x004fea0003900000 */
[----:B------:R-:W2:Y:S02]  /*5920*/  @!P1 SYNCS.PHASECHK.TRANS64 P1, [R14+URZ+0x120], R5 ;  /* 0x000120050e0095a7 */ /* 0x000ea4000802007f */
[----:B--2---:R-:W-:Y:S05]  /*5930*/  @!P1 BRA `(.L_x_59) ;  /* 0xfffffffc00f09947 */ /* 0x004fea000383ffff */
[----:B------:R-:W-:Y:S05]  /*5940*/  BRA `(.L_x_111) ;  /* 0xffffffdc00ec7947 */ /* 0x000fea000383ffff */
.L_x_68:
[----:B------:R-:W-:Y:S01]  /*5950*/  BSSY B0, `(.L_x_112) ;  /* 0x0000006000007945 */ /* 0x000fe20003800000 */
[----:B------:R-:W-:-:S07]  /*5960*/  IMAD.MOV.U32 R15, RZ, RZ, -0x1 ;  /* 0xffffffffff0f7424 */ /* 0x000fce00078e00ff */
[----:B------:R-:W-:Y:S05]  /*5970*/  WARPSYNC.COLLECTIVE R15, `(.L_x_113) ;  /* 0x000000000f0c7348 */ /* 0x000fea0003c00000 */
[----:B------:R-:W-:Y:S02]  /*5980*/  ELECT P6, UR62, PT ;  /* 0x00000000003e782f */ /* 0x000fe400038c0000 */
[----:B------:R-:W-:Y:S01]  /*5990*/  MOV R14, UR62 ;  /* 0x0000003e000e7c02 */ /* 0x000fe20008000f00 */
[----:B------:R-:W-:Y:S10]  /*59a0*/  ENDCOLLECTIVE ;  /* 0x000000000000791b */ /* 0x000ff40003800000 */
.L_x_113:
[----:B------:R-:W-:Y:S05]  /*59b0*/  BSYNC B0 ;  /* 0x0000000000007941 */ /* 0x000fea0003800000 */
.L_x_112:
[----:B------:R-:W-:Y:S05]  /*59c0*/  BRA `(.L_x_114) ;  /* 0xffffffe8004c7947 */ /* 0x000fea000383ffff */
.L_x_72:
[----:B0-----:R0:W1:Y:S02]  /*59d0*/  SYNCS.PHASECHK.TRANS64.TRYWAIT P0, [R7+URZ], R4 ;  /* 0x00000004070075a7 */ /* 0x001064000800017f */
[----:B-1----:R-:W-:Y:S05]  /*59e0*/  @!P0 NANOSLEEP.SYNCS 0x989680 ;  /* 0x009896800000895d */ /* 0x002fea0003900000 */
[----:B------:R-:W1:Y:S02]  /*59f0*/  @!P0 SYNCS.PHASECHK.TRANS64 P0, [R7+URZ], R4 ;  /* 0x00000004070085a7 */ /* 0x000e64000800007f */
[----:B-1----:R-:W-:Y:S05]  /*5a00*/  @!P0 BRA `(.L_x_72) ;  /* 0xfffffffc00f08947 */ /* 0x002fea000383ffff */
[----:B------:R-:W-:Y:S05]  /*5a10*/  BRA `(.L_x_115) ;  /* 0xffffffe8008c7947 */ /* 0x000fea000383ffff */
.L_x_73:
[----:B0-----:R0:W1:Y:S02]  /*5a20*/  SYNCS.PHASECHK.TRANS64.TRYWAIT P0, [R8+URZ], R5 ;  /* 0x00000005080075a7 */ /* 0x001064000800017f */
[----:B-1----:R-:W-:Y:S05]  /*5a30*/  @!P0 NANOSLEEP.SYNCS 0x989680 ;  /* 0x009896800000895d */ /* 0x002fea0003900000 */
[----:B------:R-:W1:Y:S02]  /*5a40*/  @!P0 SYNCS.PHASECHK.TRANS64 P0, [R8+URZ], R5 ;  /* 0x00000005080085a7 */ /* 0x000e64000800007f */
[----:B-1----:R-:W-:Y:S05]  /*5a50*/  @!P0 BRA `(.L_x_73) ;  /* 0xfffffffc00f08947 */ /* 0x002fea000383ffff */
[----:B------:R-:W-:Y:S05]  /*5a60*/  BRA `(.L_x_116) ;  /* 0xffffffe8009c7947 */ /* 0x000fea000383ffff */
.L_x_74:
[----:B0-----:R0:W1:Y:S02]  /*5a70*/  SYNCS.PHASECHK.TRANS64.TRYWAIT P0, [R9+URZ], R4 ;  /* 0x00000004090075a7 */ /* 0x001064000800017f */
[----:B-1----:R-:W-:Y:S05]  /*5a80*/  @!P0 NANOSLEEP.SYNCS 0x989680 ;  /* 0x009896800000895d */ /* 0x002fea0003900000 */
[----:B------:R-:W1:Y:S02]  /*5a90*/  @!P0 SYNCS.PHASECHK.TRANS64 P0, [R9+URZ], R4 ;  /* 0x00000004090085a7 */ /* 0x000e64000800007f */
[----:B-1----:R-:W-:Y:S05]  /*5aa0*/  @!P0 BRA `(.L_x_74) ;  /* 0xfffffffc00f08947 */ /* 0x002fea000383ffff */
[----:B------:R-:W-:Y:S05]  /*5ab0*/  BRA `(.L_x_117) ;  /* 0xffffffe800ac7947 */ /* 0x000fea000383ffff */
.L_x_75:
[----:B0-----:R0:W1:Y:S02]  /*5ac0*/  SYNCS.PHASECHK.TRANS64.TRYWAIT P0, [R8+URZ], R5 ;  /* 0x00000005080075a7 */ /* 0x001064000800017f */
[----:B-1----:R-:W-:Y:S05]  /*5ad0*/  @!P0 NANOSLEEP.SYNCS 0x989680 ;  /* 0x009896800000895d */ /* 0x002fea0003900000 */
[----:B------:R-:W1:Y:S02]  /*5ae0*/  @!P0 SYNCS.PHASECHK.TRANS64 P0, [R8+URZ], R5 ;  /* 0x00000005080085a7 */ /* 0x000e64000800007f */
[----:B-1----:R-:W-:Y:S05]  /*5af0*/  @!P0 BRA `(.L_x_75) ;  /* 0xfffffffc00f08947 */ /* 0x002fea000383ffff */
[----:B------:R-:W-:Y:S05]  /*5b00*/  BRA `(.L_x_118) ;  /* 0xffffffe800bc7947 */ /* 0x000fea000383ffff */
.L_x_76:
[----:B0-----:R0:W1:Y:S02]  /*5b10*/  SYNCS.PHASECHK.TRANS64.TRYWAIT P0, [R9+URZ], R4 ;  /* 0x00000004090075a7 */ /* 0x001064000800017f */
[----:B-1----:R-:W-:Y:S05]  /*5b20*/  @!P0 NANOSLEEP.SYNCS 0x989680 ;  /* 0x009896800000895d */ /* 0x002fea0003900000 */
[----:B------:R-:W1:Y:S02]  /*5b30*/  @!P0 SYNCS.PHASECHK.TRANS64 P0, [R9+URZ], R4 ;  /* 0x00000004090085a7 */ /* 0x000e64000800007f */
[----:B-1----:R-:W-:Y:S05]  /*5b40*/  @!P0 BRA `(.L_x_76) ;  /* 0xfffffffc00f08947 */ /* 0x002fea000383ffff */
[----:B------:R-:W-:Y:S05]  /*5b50*/  BRA `(.L_x_119) ;  /* 0xffffffe800cc7947 */ /* 0x000fea000383ffff */
.L_x_77:
[----:B0-----:R0:W1:Y:S02]  /*5b60*/  SYNCS.PHASECHK.TRANS64.TRYWAIT P0, [R8+URZ], R5 ;  /* 0x00000005080075a7 */ /* 0x001064000800017f */
[----:B-1----:R-:W-:Y:S05]  /*5b70*/  @!P0 NANOSLEEP.SYNCS 0x989680 ;  /* 0x009896800000895d */ /* 0x002fea0003900000 */
[----:B------:R-:W1:Y:S02]  /*5b80*/  @!P0 SYNCS.PHASECHK.TRANS64 P0, [R8+URZ], R5 ;  /* 0x00000005080085a7 */ /* 0x000e64000800007f */
[----:B-1----:R-:W-:Y:S05]  /*5b90*/  @!P0 BRA `(.L_x_77) ;  /* 0xfffffffc00f08947 */ /* 0x002fea000383ffff */
[----:B------:R-:W-:Y:S05]  /*5ba0*/  BRA `(.L_x_120) ;  /* 0xffffffe800dc7947 */ /* 0x000fea000383ffff */
.L_x_78:
[----:B0-----:R0:W1:Y:S02]  /*5bb0*/  SYNCS.PHASECHK.TRANS64.TRYWAIT P0, [R9+URZ], R4 ;  /* 0x00000004090075a7 */ /* 0x001064000800017f */
[----:B-1----:R-:W-:Y:S05]  /*5bc0*/  @!P0 NANOSLEEP.SYNCS 0x989680 ;  /* 0x009896800000895d */ /* 0x002fea0003900000 */
[----:B------:R-:W1:Y:S02]  /*5bd0*/  @!P0 SYNCS.PHASECHK.TRANS64 P0, [R9+URZ], R4 ;  /* 0x00000004090085a7 */ /* 0x000e64000800007f */
[----:B-1----:R-:W-:Y:S05]  /*5be0*/  @!P0 BRA `(.L_x_78) ;  /* 0xfffffffc00f08947 */ /* 0x002fea000383ffff */
[----:B------:R-:W-:Y:S05]  /*5bf0*/  BRA `(.L_x_121) ;  /* 0xffffffe800ec7947 */ /* 0x000fea000383ffff */
.L_x_79:
[----:B0-----:R0:W1:Y:S02]  /*5c00*/  SYNCS.PHASECHK.TRANS64.TRYWAIT P0, [R8+URZ], R5 ;  /* 0x00000005080075a7 */ /* 0x001064000800017f */
[----:B-1----:R-:W-:Y:S05]  /*5c10*/  @!P0 NANOSLEEP.SYNCS 0x989680 ;  /* 0x009896800000895d */ /* 0x002fea0003900000 */
[----:B------:R-:W1:Y:S02]  /*5c20*/  @!P0 SYNCS.PHASECHK.TRANS64 P0, [R8+URZ], R5 ;  /* 0x00000005080085a7 */ /* 0x000e64000800007f */
[----:B-1----:R-:W-:Y:S05]  /*5c30*/  @!P0 BRA `(.L_x_79) ;  /* 0xfffffffc00f08947 */ /* 0x002fea000383ffff */
[----:B------:R-:W-:Y:S05]  /*5c40*/  BRA `(.L_x_122) ;  /* 0xffffffe800fc7947 */ /* 0x000fea000383ffff */
.L_x_80:
[----:B0-----:R0:W1:Y:S02]  /*5c50*/  SYNCS.PHASECHK.TRANS64.TRYWAIT P0, [R9+URZ], R4 ;  /* 0x00000004090075a7 */ /* 0x001064000800017f */
[----:B-1----:R-:W-:Y:S05]  /*5c60*/  @!P0 NANOSLEEP.SYNCS 0x989680 ;  /* 0x009896800000895d */ /* 0x002fea0003900000 */
[----:B------:R-:W1:Y:S02]  /*5c70*/  @!P0 SYNCS.PHASECHK.TRANS64 P0, [R9+URZ], R4 ;  /* 0x00000004090085a7 */ /* 0x000e64000800007f */
[----:B-1----:R-:W-:Y:S05]  /*5c80*/  @!P0 BRA `(.L_x_80) ;  /* 0xfffffffc00f08947 */ /* 0x002fea000383ffff */
[----:B------:R-:W-:Y:S05]  /*5c90*/  BRA `(.L_x_123) ;  /* 0xffffffec000c7947 */ /* 0x000fea000383ffff */
.L_x_81:
[----:B0-----:R0:W1:Y:S02]  /*5ca0*/  SYNCS.PHASECHK.TRANS64.TRYWAIT P0, [R8+URZ], R5 ;  /* 0x00000005080075a7 */ /* 0x001064000800017f */
[----:B-1----:R-:W-:Y:S05]  /*5cb0*/  @!P0 NANOSLEEP.SYNCS 0x989680 ;  /* 0x009896800000895d */ /* 0x002fea0003900000 */
[----:B------:R-:W1:Y:S02]  /*5cc0*/  @!P0 SYNCS.PHASECHK.TRANS64 P0, [R8+URZ], R5 ;  /* 0x00000005080085a7 */ /* 0x000e64000800007f */
[----:B-1----:R-:W-:Y:S05]  /*5cd0*/  @!P0 BRA `(.L_x_81) ;  /* 0xfffffffc00f08947 */ /* 0x002fea000383ffff */
[----:B------:R-:W-:Y:S05]  /*5ce0*/  BRA `(.L_x_124) ;  /* 0xffffffec001c7947 */ /* 0x000fea000383ffff */
.L_x_82:
[----:B0-----:R0:W1:Y:S02]  /*5cf0*/  SYNCS.PHASECHK.TRANS64.TRYWAIT P0, [R9+URZ], R4 ;  /* 0x00000004090075a7 */ /* 0x001064000800017f */
[----:B-1----:R-:W-:Y:S05]  /*5d00*/  @!P0 NANOSLEEP.SYNCS 0x989680 ;  /* 0x009896800000895d */ /* 0x002fea0003900000 */
[----:B------:R-:W1:Y:S02]  /*5d10*/  @!P0 SYNCS.PHASECHK.TRANS64 P0, [R9+URZ], R4 ;  /* 0x00000004090085a7 */ /* 0x000e64000800007f */
[----:B-1----:R-:W-:Y:S05]  /*5d20*/  @!P0 BRA `(.L_x_82) ;  /* 0xfffffffc00f08947 */ /* 0x002fea000383ffff */
[----:B------:R-:W-:Y:S05]  /*5d30*/  BRA `(.L_x_125) ;  /* 0xffffffec002c7947 */ /* 0x000fea000383ffff */
.L_x_83:
[----:B0-----:R0:W1:Y:S02]  /*5d40*/  SYNCS.PHASECHK.TRANS64.TRYWAIT P0, [R8+URZ], R5 ;  /* 0x00000005080075a7 */ /* 0x001064000800017f */
[----:B-1----:R-:W-:Y:S05]  /*5d50*/  @!P0 NANOSLEEP.SYNCS 0x989680 ;  /* 0x009896800000895d */ /* 0x002fea0003900000 */
[----:B------:R-:W1:Y:S02]  /*5d60*/  @!P0 SYNCS.PHASECHK.TRANS64 P0, [R8+URZ], R5 ;  /* 0x00000005080085a7 */ /* 0x000e64000800007f */
[----:B-1----:R-:W-:Y:S05]  /*5d70*/  @!P0 BRA `(.L_x_83) ;  /* 0xfffffffc00f08947 */ /* 0x002fea000383ffff */
[----:B------:R-:W-:Y:S05]  /*5d80*/  BRA `(.L_x_126) ;  /* 0xffffffec003c7947 */ /* 0x000fea000383ffff */
.L_x_84:
[----:B0-----:R0:W1:Y:S02]  /*5d90*/  SYNCS.PHASECHK.TRANS64.TRYWAIT P0, [R9+URZ], R4 ;  /* 0x00000004090075a7 */ /* 0x001064000800017f */
[----:B-1----:R-:W-:Y:S05]  /*5da0*/  @!P0 NANOSLEEP.SYNCS 0x989680 ;  /* 0x009896800000895d */ /* 0x002fea0003900000 */
[----:B------:R-:W1:Y:S02]  /*5db0*/  @!P0 SYNCS.PHASECHK.TRANS64 P0, [R9+URZ], R4 ;  /* 0x00000004090085a7 */ /* 0x000e64000800007f */
[----:B-1----:R-:W-:Y:S05]  /*5dc0*/  @!P0 BRA `(.L_x_84) ;  /* 0xfffffffc00f08947 */ /* 0x002fea000383ffff */
[----:B------:R-:W-:Y:S05]  /*5dd0*/  BRA `(.L_x_127) ;  /* 0xffffffec004c7947 */ /* 0x000fea000383ffff */
.L_x_85:
[----:B0-----:R0:W1:Y:S02]  /*5de0*/  SYNCS.PHASECHK.TRANS64.TRYWAIT P0, [R8+URZ], R5 ;  /* 0x00000005080075a7 */ /* 0x001064000800017f */
[----:B-1----:R-:W-:Y:S05]  /*5df0*/  @!P0 NANOSLEEP.SYNCS 0x989680 ;  /* 0x009896800000895d */ /* 0x002fea0003900000 */
[----:B------:R-:W1:Y:S02]  /*5e00*/  @!P0 SYNCS.PHASECHK.TRANS64 P0, [R8+URZ], R5 ;  /* 0x00000005080085a7 */ /* 0x000e64000800007f */
[----:B-1----:R-:W-:Y:S05]  /*5e10*/  @!P0 BRA `(.L_x_85) ;  /* 0xfffffffc00f08947 */ /* 0x002fea000383ffff */
[----:B------:R-:W-:Y:S05]  /*5e20*/  BRA `(.L_x_128) ;  /* 0xffffffec005c7947 */ /* 0x000fea000383ffff */
.L_x_86:
[----:B0-----:R0:W1:Y:S02]  /*5e30*/  SYNCS.PHASECHK.TRANS64.TRYWAIT P0, [R9+URZ], R4 ;  /* 0x00000004090075a7 */ /* 0x001064000800017f */
[----:B-1----:R-:W-:Y:S05]  /*5e40*/  @!P0 NANOSLEEP.SYNCS 0x989680 ;  /* 0x009896800000895d */ /* 0x002fea0003900000 */
[----:B------:R-:W1:Y:S02]  /*5e50*/  @!P0 SYNCS.PHASECHK.TRANS64 P0, [R9+URZ], R4 ;  /* 0x00000004090085a7 */ /* 0x000e64000800007f */
[----:B-1----:R-:W-:Y:S05]  /*5e60*/  @!P0 BRA `(.L_x_86) ;  /* 0xfffffffc00f08947 */ /* 0x002fea000383ffff */
[----:B------:R-:W-:Y:S05]  /*5e70*/  BRA `(.L_x_129) ;  /* 0xffffffec006c7947 */ /* 0x000fea000383ffff */
.L_x_87:
[----:B0-----:R0:W1:Y:S02]  /*5e80*/  SYNCS.PHASECHK.TRANS64.TRYWAIT P0, [R8+URZ], R5 ;  /* 0x00000005080075a7 */ /* 0x001064000800017f */
[----:B-1----:R-:W-:Y:S05]  /*5e90*/  @!P0 NANOSLEEP.SYNCS 0x989680 ;  /* 0x009896800000895d */ /* 0x002fea0003900000 */
[----:B------:R-:W1:Y:S02]  /*5ea0*/  @!P0 SYNCS.PHASECHK.TRANS64 P0, [R8+URZ], R5 ;  /* 0x00000005080085a7 */ /* 0x000e64000800007f */
[----:B-1----:R-:W-:Y:S05]  /*5eb0*/  @!P0 BRA `(.L_x_87) ;  /* 0xfffffffc00f08947 */ /* 0x002fea000383ffff */
[----:B------:R-:W-:Y:S05]  /*5ec0*/  BRA `(.L_x_130) ;  /* 0xffffffec007c7947 */ /* 0x000fea000383ffff */
.L_x_88:
[----:B0-----:R0:W1:Y:S02]  /*5ed0*/  SYNCS.PHASECHK.TRANS64.TRYWAIT P0, [R9+URZ], R4 ;  /* 0x00000004090075a7 */ /* 0x001064000800017f */
[----:B-1----:R-:W-:Y:S05]  /*5ee0*/  @!P0 NANOSLEEP.SYNCS 0x989680 ;  /* 0x009896800000895d */ /* 0x002fea0003900000 */
[----:B------:R-:W1:Y:S02]  /*5ef0*/  @!P0 SYNCS.PHASECHK.TRANS64 P0, [R9+URZ], R4 ;  /* 0x00000004090085a7 */ /* 0x000e64000800007f */
[----:B-1----:R-:W-:Y:S05]  /*5f00*/  @!P0 BRA `(.L_x_88) ;  /* 0xfffffffc00f08947 */ /* 0x002fea000383ffff */
[----:B------:R-:W-:Y:S05]  /*5f10*/  BRA `(.L_x_131) ;  /* 0xffffffec008c7947 */ /* 0x000fea000383ffff */
.L_x_89:
[----:B0-----:R0:W1:Y:S02]  /*5f20*/  SYNCS.PHASECHK.TRANS64.TRYWAIT P0, [R8+URZ], R5 ;  /* 0x00000005080075a7 */ /* 0x001064000800017f */
[----:B-1----:R-:W-:Y:S05]  /*5f30*/  @!P0 NANOSLEEP.SYNCS 0x989680 ;  /* 0x009896800000895d */ /* 0x002fea0003900000 */
[----:B------:R-:W1:Y:S02]  /*5f40*/  @!P0 SYNCS.PHASECHK.TRANS64 P0, [R8+URZ], R5 ;  /* 0x00000005080085a7 */ /* 0x000e64000800007f */
[----:B-1----:R-:W-:Y:S05]  /*5f50*/  @!P0 BRA `(.L_x_89) ;  /* 0xfffffffc00f08947 */ /* 0x002fea000383ffff */
[----:B------:R-:W-:Y:S05]  /*5f60*/  BRA `(.L_x_132) ;  /* 0xffffffec009c7947 */ /* 0x000fea000383ffff */
.L_x_90:
[----:B0-----:R0:W1:Y:S02]  /*5f70*/  SYNCS.PHASECHK.TRANS64.TRYWAIT P0, [R9+URZ], R4 ;  /* 0x00000004090075a7 */ /* 0x001064000800017f */
[----:B-1----:R-:W-:Y:S05]  /*5f80*/  @!P0 NANOSLEEP.SYNCS 0x989680 ;  /* 0x009896800000895d */ /* 0x002fea0003900000 */
[----:B------:R-:W1:Y:S02]  /*5f90*/  @!P0 SYNCS.PHASECHK.TRANS64 P0, [R9+URZ], R4 ;  /* 0x00000004090085a7 */ /* 0x000e64000800007f */
[----:B-1----:R-:W-:Y:S05]  /*5fa0*/  @!P0 BRA `(.L_x_90) ;  /* 0xfffffffc00f08947 */ /* 0x002fea000383ffff */
[----:B------:R-:W-:Y:S05]  /*5fb0*/  BRA `(.L_x_133) ;  /* 0xffffffec00ac7947 */ /* 0x000fea000383ffff */
.L_x_91:
[----:B0-----:R0:W1:Y:S02]  /*5fc0*/  SYNCS.PHASECHK.TRANS64.TRYWAIT P0, [R8+URZ], R5 ;  /* 0x00000005080075a7 */ /* 0x001064000800017f */
[----:B-1----:R-:W-:Y:S05]  /*5fd0*/  @!P0 NANOSLEEP.SYNCS 0x989680 ;  /* 0x009896800000895d */ /* 0x002fea0003900000 */
[----:B------:R-:W1:Y:S02]  /*5fe0*/  @!P0 SYNCS.PHASECHK.TRANS64 P0, [R8+URZ], R5 ;  /* 0x00000005080085a7 */ /* 0x000e64000800007f */
[----:B-1----:R-:W-:Y:S05]  /*5ff0*/  @!P0 BRA `(.L_x_91) ;  /* 0xfffffffc00f08947 */ /* 0x002fea000383ffff */
[----:B------:R-:W-:Y:S05]  /*6000*/  BRA `(.L_x_134) ;  /* 0xffffffec00bc7947 */ /* 0x000fea000383ffff */
.L_x_92:
[----:B0-----:R0:W1:Y:S02]  /*6010*/  SYNCS.PHASECHK.TRANS64.TRYWAIT P0, [R9+URZ], R4 ;  /* 0x00000004090075a7 */ /* 0x001064000800017f */
[----:B-1----:R-:W-:Y:S05]  /*6020*/  @!P0 NANOSLEEP.SYNCS 0x989680 ;  /* 0x009896800000895d */ /* 0x002fea0003900000 */
[----:B------:R-:W1:Y:S02]  /*6030*/  @!P0 SYNCS.PHASECHK.TRANS64 P0, [R9+URZ], R4 ;  /* 0x00000004090085a7 */ /* 0x000e64000800007f */
[----:B-1----:R-:W-:Y:S05]  /*6040*/  @!P0 BRA `(.L_x_92) ;  /* 0xfffffffc00f08947 */ /* 0x002fea000383ffff */
[----:B------:R-:W-:Y:S05]  /*6050*/  BRA `(.L_x_135) ;  /* 0xffffffec00cc7947 */ /* 0x000fea000383ffff */
.L_x_93:
[----:B0-----:R0:W1:Y:S02]  /*6060*/  SYNCS.PHASECHK.TRANS64.TRYWAIT P0, [R8+URZ], R5 ;  /* 0x00000005080075a7 */ /* 0x001064000800017f */
[----:B-1----:R-:W-:Y:S05]  /*6070*/  @!P0 NANOSLEEP.SYNCS 0x989680 ;  /* 0x009896800000895d */ /* 0x002fea0003900000 */
[----:B------:R-:W1:Y:S02]  /*6080*/  @!P0 SYNCS.PHASECHK.TRANS64 P0, [R8+URZ], R5 ;  /* 0x00000005080085a7 */ /* 0x000e64000800007f */
[----:B-1----:R-:W-:Y:S05]  /*6090*/  @!P0 BRA `(.L_x_93) ;  /* 0xfffffffc00f08947 */ /* 0x002fea000383ffff */
[----:B------:R-:W-:Y:S05]  /*60a0*/  BRA `(.L_x_136) ;  /* 0xffffffec00dc7947 */ /* 0x000fea000383ffff */
.L_x_94:
[----:B0-----:R0:W1:Y:S02]  /*60b0*/  SYNCS.PHASECHK.TRANS64.TRYWAIT P0, [R9+URZ], R4 ;  /* 0x00000004090075a7 */ /* 0x001064000800017f */
[----:B-1----:R-:W-:Y:S05]  /*60c0*/  @!P0 NANOSLEEP.SYNCS 0x989680 ;  /* 0x009896800000895d */ /* 0x002fea0003900000 */
[----:B------:R-:W1:Y:S02]  /*60d0*/  @!P0 SYNCS.PHASECHK.TRANS64 P0, [R9+URZ], R4 ;  /* 0x00000004090085a7 */ /* 0x000e64000800007f */
[----:B-1----:R-:W-:Y:S05]  /*60e0*/  @!P0 BRA `(.L_x_94) ;  /* 0xfffffffc00f08947 */ /* 0x002fea000383ffff */
[----:B------:R-:W-:Y:S05]  /*60f0*/  BRA `(.L_x_137) ;  /* 0xffffffec00ec7947 */ /* 0x000fea000383ffff */
.L_x_95:
[----:B0-----:R0:W1:Y:S02]  /*6100*/  SYNCS.PHASECHK.TRANS64.TRYWAIT P0, [R8+URZ], R5 ;  /* 0x00000005080075a7 */ /* 0x001064000800017f */
[----:B-1----:R-:W-:Y:S05]  /*6110*/  @!P0 NANOSLEEP.SYNCS 0x989680 ;  /* 0x009896800000895d */ /* 0x002fea0003900000 */
[----:B------:R-:W1:Y:S02]  /*6120*/  @!P0 SYNCS.PHASECHK.TRANS64 P0, [R8+URZ], R5 ;  /* 0x00000005080085a7 */ /* 0x000e64000800007f */
[----:B-1----:R-:W-:Y:S05]  /*6130*/  @!P0 BRA `(.L_x_95) ;  /* 0xfffffffc00f08947 */ /* 0x002fea000383ffff */
[----:B------:R-:W-:Y:S05]  /*6140*/  BRA `(.L_x_138) ;  /* 0xffffffec00fc7947 */ /* 0x000fea000383ffff */
.L_x_96:
[----:B0-----:R0:W1:Y:S02]  /*6150*/  SYNCS.PHASECHK.TRANS64.TRYWAIT P0, [R9+URZ], R4 ;  /* 0x00000004090075a7 */ /* 0x001064000800017f */
[----:B-1----:R-:W-:Y:S05]  /*6160*/  @!P0 NANOSLEEP.SYNCS 0x989680 ;  /* 0x009896800000895d */ /* 0x002fea0003900000 */
[----:B------:R-:W1:Y:S02]  /*6170*/  @!P0 SYNCS.PHASECHK.TRANS64 P0, [R9+URZ], R4 ;  /* 0x00000004090085a7 */ /* 0x000e64000800007f */
[----:B-1----:R-:W-:Y:S05]  /*6180*/  @!P0 BRA `(.L_x_96) ;  /* 0xfffffffc00f08947 */ /* 0x002fea000383ffff */
[----:B------:R-:W-:Y:S05]  /*6190*/  BRA `(.L_x_139) ;  /* 0xfffffff0000c7947 */ /* 0x000fea000383ffff */
.L_x_97:
[----:B0-----:R0:W1:Y:S02]  /*61a0*/  SYNCS.PHASECHK.TRANS64.TRYWAIT P0, [R8+URZ], R5 ;  /* 0x00000005080075a7 */ /* 0x001064000800017f */
[----:B-1----:R-:W-:Y:S05]  /*61b0*/  @!P0 NANOSLEEP.SYNCS 0x989680 ;  /* 0x009896800000895d */ /* 0x002fea0003900000 */
[----:B------:R-:W1:Y:S02]  /*61c0*/  @!P0 SYNCS.PHASECHK.TRANS64 P0, [R8+URZ], R5 ;  /* 0x00000005080085a7 */ /* 0x000e64000800007f */
[----:B-1----:R-:W-:Y:S05]  /*61d0*/  @!P0 BRA `(.L_x_97) ;  /* 0xfffffffc00f08947 */ /* 0x002fea000383ffff */
[----:B------:R-:W-:Y:S05]  /*61e0*/  BRA `(.L_x_140) ;  /* 0xfffffff0001c7947 */ /* 0x000fea000383ffff */
.L_x_98:
[----:B0-----:R0:W1:Y:S02]  /*61f0*/  SYNCS.PHASECHK.TRANS64.TRYWAIT P0, [R9+URZ], R4 ;  /* 0x00000004090075a7 */ /* 0x001064000800017f */
[----:B-1----:R-:W-:Y:S05]  /*6200*/  @!P0 NANOSLEEP.SYNCS 0x989680 ;  /* 0x009896800000895d */ /* 0x002fea0003900000 */
[----:B------:R-:W1:Y:S02]  /*6210*/  @!P0 SYNCS.PHASECHK.TRANS64 P0, [R9+URZ], R4 ;  /* 0x00000004090085a7 */ /* 0x000e64000800007f */
[----:B-1----:R-:W-:Y:S05]  /*6220*/  @!P0 BRA `(.L_x_98) ;  /* 0xfffffffc00f08947 */ /* 0x002fea000383ffff */
[----:B------:R-:W-:Y:S05]  /*6230*/  BRA `(.L_x_141) ;  /* 0xfffffff0002c7947 */ /* 0x000fea000383ffff */
.L_x_99:
[----:B0-----:R0:W1:Y:S02]  /*6240*/  SYNCS.PHASECHK.TRANS64.TRYWAIT P0, [R8+URZ], R5 ;  /* 0x00000005080075a7 */ /* 0x001064000800017f */
[----:B-1----:R-:W-:Y:S05]  /*6250*/  @!P0 NANOSLEEP.SYNCS 0x989680 ;  /* 0x009896800000895d */ /* 0x002fea0003900000 */
[----:B------:R-:W1:Y:S02]  /*6260*/  @!P0 SYNCS.PHASECHK.TRANS64 P0, [R8+URZ], R5 ;  /* 0x00000005080085a7 */ /* 0x000e64000800007f */
[----:B-1----:R-:W-:Y:S05]  /*6270*/  @!P0 BRA `(.L_x_99) ;  /* 0xfffffffc00f08947 */ /* 0x002fea000383ffff */
[----:B------:R-:W-:Y:S05]  /*6280*/  BRA `(.L_x_142) ;  /* 0xfffffff0003c7947 */ /* 0x000fea000383ffff */
.L_x_100:
[----:B0-----:R0:W1:Y:S02]  /*6290*/  SYNCS.PHASECHK.TRANS64.TRYWAIT P0, [R9+URZ], R4 ;  /* 0x00000004090075a7 */ /* 0x001064000800017f */
[----:B-1----:R-:W-:Y:S05]  /*62a0*/  @!P0 NANOSLEEP.SYNCS 0x989680 ;  /* 0x009896800000895d */ /* 0x002fea0003900000 */
[----:B------:R-:W1:Y:S02]  /*62b0*/  @!P0 SYNCS.PHASECHK.TRANS64 P0, [R9+URZ], R4 ;  /* 0x00000004090085a7 */ /* 0x000e64000800007f */
[----:B-1----:R-:W-:Y:S05]  /*62c0*/  @!P0 BRA `(.L_x_100) ;  /* 0xfffffffc00f08947 */ /* 0x002fea000383ffff */
[----:B------:R-:W-:Y:S05]  /*62d0*/  BRA `(.L_x_143) ;  /* 0xfffffff0004c7947 */ /* 0x000fea000383ffff */
.L_x_101:
[----:B0-----:R0:W1:Y:S02]  /*62e0*/  SYNCS.PHASECHK.TRANS64.TRYWAIT P0, [R8+URZ], R5 ;  /* 0x00000005080075a7 */ /* 0x001064000800017f */
[----:B-1----:R-:W-:Y:S05]  /*62f0*/  @!P0 NANOSLEEP.SYNCS 0x989680 ;  /* 0x009896800000895d */ /* 0x002fea0003900000 */
[----:B------:R-:W1:Y:S02]  /*6300*/  @!P0 SYNCS.PHASECHK.TRANS64 P0, [R8+URZ], R5 ;  /* 0x00000005080085a7 */ /* 0x000e64000800007f */
[----:B-1----:R-:W-:Y:S05]  /*6310*/  @!P0 BRA `(.L_x_101) ;  /* 0xfffffffc00f08947 */ /* 0x002fea000383ffff */
[----:B------:R-:W-:Y:S05]  /*6320*/  BRA `(.L_x_144) ;  /* 0xfffffff0005c7947 */ /* 0x000fea000383ffff */
.L_x_102:
[----:B0-----:R0:W1:Y:S02]  /*6330*/  SYNCS.PHASECHK.TRANS64.TRYWAIT P0, [R9+URZ], R4 ;  /* 0x00000004090075a7 */ /* 0x001064000800017f */
[----:B-1----:R-:W-:Y:S05]  /*6340*/  @!P0 NANOSLEEP.SYNCS 0x989680 ;  /* 0x009896800000895d */ /* 0x002fea0003900000 */
[----:B------:R-:W1:Y:S02]  /*6350*/  @!P0 SYNCS.PHASECHK.TRANS64 P0, [R9+URZ], R4 ;  /* 0x00000004090085a7 */ /* 0x000e64000800007f */
[----:B-1----:R-:W-:Y:S05]  /*6360*/  @!P0 BRA `(.L_x_102) ;  /* 0xfffffffc00f08947 */ /* 0x002fea000383ffff */
[----:B------:R-:W-:Y:S05]  /*6370*/  BRA `(.L_x_145) ;  /* 0xfffffff0006c7947 */ /* 0x000fea000383ffff */
.L_x_103:
[----:B0-----:R0:W1:Y:S02]  /*6380*/  SYNCS.PHASECHK.TRANS64.TRYWAIT P0, [R8+URZ], R5 ;  /* 0x00000005080075a7 */ /* 0x001064000800017f */
[----:B-1----:R-:W-:Y:S05]  /*6390*/  @!P0 NANOSLEEP.SYNCS 0x989680 ;  /* 0x009896800000895d */ /* 0x002fea0003900000 */
[----:B------:R-:W1:Y:S02]  /*63a0*/  @!P0 SYNCS.PHASECHK.TRANS64 P0, [R8+URZ], R5 ;  /* 0x00000005080085a7 */ /* 0x000e64000800007f */
[----:B-1----:R-:W-:Y:S05]  /*63b0*/  @!P0 BRA `(.L_x_103) ;  /* 0xfffffffc00f08947 */ /* 0x002fea000383ffff */
[----:B------:R-:W-:Y:S05]  /*63c0*/  BRA `(.L_x_146) ;  /* 0xfffffff0007c7947 */ /* 0x000fea000383ffff */
.L_x_104:
[----:B0-----:R0:W1:Y:S02]  /*63d0*/  SYNCS.PHASECHK.TRANS64.TRYWAIT P0, [R9+URZ], R4 ;  /* 0x00000004090075a7 */ /* 0x001064000800017f */
[----:B-1----:R-:W-:Y:S05]  /*63e0*/  @!P0 NANOSLEEP.SYNCS 0x989680 ;  /* 0x009896800000895d */ /* 0x002fea0003900000 */
[----:B------:R-:W1:Y:S02]  /*63f0*/  @!P0 SYNCS.PHASECHK.TRANS64 P0, [R9+URZ], R4 ;  /* 0x00000004090085a7 */ /* 0x000e64000800007f */
[----:B-1----:R-:W-:Y:S05]  /*6400*/  @!P0 BRA `(.L_x_104) ;  /* 0xfffffffc00f08947 */ /* 0x002fea000383ffff */
[----:B------:R-:W-:Y:S05]  /*6410*/  BRA `(.L_x_147) ;  /* 0xfffffff0008c7947 */ /* 0x000fea000383ffff */
.L_x_105:
[----:B0-----:R0:W1:Y:S02]  /*6420*/  SYNCS.PHASECHK.TRANS64.TRYWAIT P0, [R8+URZ], R5 ;  /* 0x00000005080075a7 */ /* 0x001064000800017f */
[----:B-1----:R-:W-:Y:S05]  /*6430*/  @!P0 NANOSLEEP.SYNCS 0x989680 ;  /* 0x009896800000895d */ /* 0x002fea0003900000 */
[----:B------:R-:W1:Y:S02]  /*6440*/  @!P0 SYNCS.PHASECHK.TRANS64 P0, [R8+URZ], R5 ;  /* 0x00000005080085a7 */ /* 0x000e64000800007f */
[----:B-1----:R-:W-:Y:S05]  /*6450*/  @!P0 BRA `(.L_x_105) ;  /* 0xfffffffc00f08947 */ /* 0x002fea000383ffff */
[----:B------:R-:W-:Y:S05]  /*6460*/  BRA `(.L_x_148) ;  /* 0xfffffff0009c7947 */ /* 0x000fea000383ffff */
.L_x_106:
[----:B-1----:R1:W2:Y:S02]  /*6470*/  SYNCS.PHASECHK.TRANS64.TRYWAIT P0, [R11+URZ], R6 ;  /* 0x000000060b0075a7 */ /* 0x0022a4000800017f */
[----:B--2---:R-:W-:Y:S05]  /*6480*/  @!P0 NANOSLEEP.SYNCS 0x989680 ;  /* 0x009896800000895d */ /* 0x004fea0003900000 */
[----:B------:R-:W2:Y:S02]  /*6490*/  @!P0 SYNCS.PHASECHK.TRANS64 P0, [R11+URZ], R6 ;  /* 0x000000060b0085a7 */ /* 0x000ea4000800007f */
[----:B--2---:R-:W-:Y:S05]  /*64a0*/  @!P0 BRA `(.L_x_106) ;  /* 0xfffffffc00f08947 */ /* 0x004fea000383ffff */
[----:B------:R-:W-:Y:S05]  /*64b0*/  BRA `(.L_x_149) ;  /* 0xfffffff000a47947 */ /* 0x000fea000383ffff */
.L_x_150:
[----:B------:R-:W-:-:S00]  /*64c0*/  BRA `(.L_x_150) ;  /* 0xfffffffc00fc7947 */ /* 0x000fc0000383ffff */
[----:B------:R-:W-:-:S00]  /*64d0*/  NOP ;  /* 0x0000000000007918 */ /* 0x000fc00000000000 */
        /* <DEDUP_REMOVED lines=10> */
.L_x_151:


//--------------------- .nv.global.init           --------------------------
	.section	.nv.global.init,"aw",@progbits
.nv.global.init:
	.type		$str$22,@object
	.size		$str$22,($str$23 - $str$22)
$str$22:
        /*0000*/ 	.byte	0x6b, 0x5f, 0x74, 0x69, 0x6c, 0x65, 0x5f, 0x63, 0x6f, 0x75, 0x6e, 0x74, 0x20, 0x3e, 0x3d, 0x20
        /*0010*/ 	.byte	0x31, 0x00
	.type		$str$23,@object
	.size		$str$23,(__unnamed_1 - $str$23)
$str$23:
        /*0012*/ 	.byte	0x2f, 0x74, 0x6d, 0x70, 0x2f, 0x63, 0x75, 0x74, 0x6c, 0x61, 0x73, 0x73, 0x5f, 0x73, 0x77, 0x65
        /*0022*/ 	.byte	0x65, 0x70, 0x5f, 0x73, 0x72, 0x63, 0x2f, 0x69, 0x6e, 0x63, 0x6c, 0x75, 0x64, 0x65, 0x2f, 0x63
        /*0032*/ 	.byte	0x75, 0x74, 0x6c, 0x61, 0x73, 0x73, 0x2f, 0x67, 0x65, 0x6d, 0x6d, 0x2f, 0x63, 0x6f, 0x6c, 0x6c
        /*0042*/ 	.byte	0x65, 0x63, 0x74, 0x69, 0x76, 0x65, 0x2f, 0x73, 0x6d, 0x39, 0x30, 0x5f, 0x6d, 0x6d, 0x61, 0x5f
        /*0052*/ 	.byte	0x74, 0x6d, 0x61, 0x5f, 0x67, 0x6d, 0x6d, 0x61, 0x5f, 0x73, 0x73, 0x5f, 0x77, 0x61, 0x72, 0x70
        /*0062*/ 	.byte	0x73, 0x70, 0x65, 0x63, 0x69, 0x61, 0x6c, 0x69, 0x7a, 0x65, 0x64, 0x2e, 0x68, 0x70, 0x70, 0x00
	.type		__unnamed_1,@object
	.size		__unnamed_1,(.L_0 - __unnamed_1)
__unnamed_1:
        /*0072*/ 	.byte	0x76, 0x6f, 0x69, 0x64, 0x20, 0x63, 0x75, 0x74, 0x6c, 0x61, 0x73, 0x73, 0x3a, 0x3a, 0x67, 0x65
        /* <DEDUP_REMOVED lines=171> */
        /*0b32*/ 	.byte	0x69, 0x64, 0x65, 0x6e, 0x74, 0x69, 0x74, 0x79, 0x5d, 0x00
.L_0:


//--------------------- .nv.shared._ZN7cutlass13device_kernelINS_4gemm6kernel13GemmUniversalIN4cute5tupleIJiiiiEEENS1_10collective13CollectiveMmaINS1_34MainloopSm90TmaGmmaWarpSpecializedILi36ENS5_IJNS4_1CILi1EEESB_SB_EEENS1_35KernelTmaWarpSpecializedCooperativeEEENS5_IJNSA_ILi192EEENSA_ILi8EEENSA_ILi32EEEEEEaNS5_IJlSB_lEEEaSJ_NS4_8TiledMMAINS4_8MMA_AtomIJNS4_4SM904GMMA25MMA_64x8x32_S32S8S8_SS_TNEEEENS4_6LayoutINS5_IJNSA_ILi2EEESB_SB_EEENS5_IJSB_NSA_ILi0EEEST_EEEEENS5_IJNS4_10UnderscoreESW_SW_EEEEENS4_13SM90_TMA_LOADENS4_14ComposedLayoutINS4_7SwizzleILi1ELi4ELi3EEENS4_18smem_ptr_flag_bitsILi8EEENSQ_INS5_IJSG_SH_EEENS5_IJSH_SB_EEEEEEEvNS4_8identityESZ_S18_vS19_EENS_8epilogue10collective6detail29Sm90TmaWarpSpecializedAdapterINS1C_15DefaultEpilogueIaSJ_SJ_NS1B_6thread17LinearCombinationIaLi1EiiLNS1G_9ScaleType4KindE0ELNS_15FloatRoundStyleE2EaEENS1_15EpilogueDefaultEEEEEvvEEEEvNT_6ParamsE --------------------------
	.section	.nv.shared._ZN7cutlass13device_kernelINS_4gemm6kernel13GemmUniversalIN4cute5tupleIJiiiiEEENS1_10collective13CollectiveMmaINS1_34MainloopSm90TmaGmmaWarpSpecializedILi36ENS5_IJNS4_1CILi1EEESB_SB_EEENS1_35KernelTmaWarpSpecializedCooperativeEEENS5_IJNSA_ILi192EEENSA_ILi8EEENSA_ILi32EEEEEEaNS5_IJlSB_lEEEaSJ_NS4_8TiledMMAINS4_8MMA_AtomIJNS4_4SM904GMMA25MMA_64x8x32_S32S8S8_SS_TNEEEENS4_6LayoutINS5_IJNSA_ILi2EEESB_SB_EEENS5_IJSB_NSA_ILi0EEEST_EEEEENS5_IJNS4_10UnderscoreESW_SW_EEEEENS4_13SM90_TMA_LOADENS4_14ComposedLayoutINS4_7SwizzleILi1ELi4ELi3EEENS4_18smem_ptr_flag_bitsILi8EEENSQ_INS5_IJSG_SH_EEENS5_IJSH_SB_EEEEEEEvNS4_8identityESZ_S18_vS19_EENS_8epilogue10collective6detail29Sm90TmaWarpSpecializedAdapterINS1C_15DefaultEpilogueIaSJ_SJ_NS1B_6thread17LinearCombinationIaLi1EiiLNS1G_9ScaleType4KindE0ELNS_15FloatRoundStyleE2EaEENS1_15EpilogueDefaultEEEEEvvEEEEvNT_6ParamsE,"aw",@nobits
	.sectionflags	@""
	.align	16
	.zero		1024


//--------------------- .nv.shared.reserved.0     --------------------------
	.section	.nv.shared.reserved.0,"aw",@nobits
	.weak		__nv_reservedSMEM_offset_0_alias
	.size		__nv_reservedSMEM_offset_0_alias, 0, 0
	.other		__nv_reservedSMEM_offset_0_alias,@"STO_CUDA_RESERVED_SHARED STV_DEFAULT"
__nv_reservedSMEM_offset_0_alias:
	.zero		0


//--------------------- .nv.global                --------------------------
	.section	.nv.global,"aw",@nobits
.nv.global:
	.type		_ZN39_INTERNAL_23f6bf40_4_k_cu_ba281555_95654cute1_E,@object
	.size		_ZN39_INTERNAL_23f6bf40_4_k_cu_ba281555_95654cute1_E,(_ZN39_INTERNAL_23f6bf40_4_k_cu_ba281555_95654cuda3std3__45__cpo6cbeginE - _ZN39_INTERNAL_23f6bf40_4_k_cu_ba281555_95654cute1_E)
_ZN39_INTERNAL_23f6bf40_4_k_cu_ba281555_95654cute1_E:
	.zero		1
	.type		_ZN39_INTERNAL_23f6bf40_4_k_cu_ba281555_95654cuda3std3__45__cpo6cbeginE,@object
	.size		_ZN39_INTERNAL_23f6bf40_4_k_cu_ba281555_95654cuda3std3__45__cpo6cbeginE,(_ZN39_INTERNAL_23f6bf40_4_k_cu_ba281555_95654cuda3std3__48in_placeE - _ZN39_INTERNAL_23f6bf40_4_k_cu_ba281555_95654cuda3std3__45__cpo6cbeginE)
_ZN39_INTERNAL_23f6bf40_4_k_cu_ba281555_95654cuda3std3__45__cpo6cbeginE:
	.zero		1
	.type		_ZN39_INTERNAL_23f6bf40_4_k_cu_ba281555_95654cuda3std3__48in_placeE,@object
	.size		_ZN39_INTERNAL_23f6bf40_4_k_cu_ba281555_95654cuda3std3__48in_placeE,(_ZN39_INTERNAL_23f6bf40_4_k_cu_ba281555_95654cuda3std6ranges3__45__cpo9iter_moveE - _ZN39_INTERNAL_23f6bf40_4_k_cu_ba281555_95654cuda3std3__48in_placeE)
_ZN39_INTERNAL_23f6bf40_4_k_cu_ba281555_95654cuda3std3__48in_placeE:
	.zero		1
	.type		_ZN39_INTERNAL_23f6bf40_4_k_cu_ba281555_95654cuda3std6ranges3__45__cpo9iter_moveE,@object
	.size		_ZN39_INTERNAL_23f6bf40_4_k_cu_ba281555_95654cuda3std6ranges3__45__cpo9iter_moveE,(_ZN39_INTERNAL_23f6bf40_4_k_cu_ba281555_95654cuda3std3__45__cpo5beginE - _ZN39_INTERNAL_23f6bf40_4_k_cu_ba281555_95654cuda3std6ranges3__45__cpo9iter_moveE)
_ZN39_INTERNAL_23f6bf40_4_k_cu_ba281555_95654cuda3std6ranges3__45__cpo9iter_moveE:
	.zero		1
	.type		_ZN39_INTERNAL_23f6bf40_4_k_cu_ba281555_95654cuda3std3__45__cpo5beginE,@object
	.size		_ZN39_INTERNAL_23f6bf40_4_k_cu_ba281555_95654cuda3std3__45__cpo5beginE,(_ZN39_INTERNAL_23f6bf40_4_k_cu_ba281555_95654cuda3std3__441_GLOBAL__N__23f6bf40_4_k_cu_ba281555_95656ignoreE - _ZN39_INTERNAL_23f6bf40_4_k_cu_ba281555_95654cuda3std3__45__cpo5beginE)
_ZN39_INTERNAL_23f6bf40_4_k_cu_ba281555_95654cuda3std3__45__cpo5beginE:
	.zero		1
	.type		_ZN39_INTERNAL_23f6bf40_4_k_cu_ba281555_95654cuda3std3__441_GLOBAL__N__23f6bf40_4_k_cu_ba281555_95656ignoreE,@object
	.size		_ZN39_INTERNAL_23f6bf40_4_k_cu_ba281555_95654cuda3std3__441_GLOBAL__N__23f6bf40_4_k_cu_ba281555_95656ignoreE,(_ZN39_INTERNAL_23f6bf40_4_k_cu_ba281555_95654cute7productE - _ZN39_INTERNAL_23f6bf40_4_k_cu_ba281555_95654cuda3std3__441_GLOBAL__N__23f6bf40_4_k_cu_ba281555_95656ignoreE)
_ZN39_INTERNAL_23f6bf40_4_k_cu_ba281555_95654cuda3std3__441_GLOBAL__N__23f6bf40_4_k_cu_ba281555_95656ignoreE:
	.zero		1
	.type		_ZN39_INTERNAL_23f6bf40_4_k_cu_ba281555_95654cute7productE,@object
	.size		_ZN39_INTERNAL_23f6bf40_4_k_cu_ba281555_95654cute7productE,(_ZN39_INTERNAL_23f6bf40_4_k_cu_ba281555_95654cuda3std3__45__cpo3endE - _ZN39_INTERNAL_23f6bf40_4_k_cu_ba281555_95654cute7productE)
_ZN39_INTERNAL_23f6bf40_4_k_cu_ba281555_95654cute7productE:
	.zero		1
	.type		_ZN39_INTERNAL_23f6bf40_4_k_cu_ba281555_95654cuda3std3__45__cpo3endE,@object
	.size		_ZN39_INTERNAL_23f6bf40_4_k_cu_ba281555_95654cuda3std3__45__cpo3endE,(_ZN39_INTERNAL_23f6bf40_4_k_cu_ba281555_95654cuda3std3__419piecewise_constructE - _ZN39_INTERNAL_23f6bf40_4_k_cu_ba281555_95654cuda3std3__45__cpo3endE)
_ZN39_INTERNAL_23f6bf40_4_k_cu_ba281555_95654cuda3std3__45__cpo3endE:
	.zero		1
	.type		_ZN39_INTERNAL_23f6bf40_4_k_cu_ba281555_95654cuda3std3__419piecewise_constructE,@object
	.size		_ZN39_INTERNAL_23f6bf40_4_k_cu_ba281555_95654cuda3std3__419piecewise_constructE,(_ZN39_INTERNAL_23f6bf40_4_k_cu_ba281555_95654cuda3std3__45__cpo4cendE - _ZN39_INTERNAL_23f6bf40_4_k_cu_ba281555_95654cuda3std3__419piecewise_constructE)
_ZN39_INTERNAL_23f6bf40_4_k_cu_ba281555_95654cuda3std3__419piecewise_constructE:
	.zero		1
	.type		_ZN39_INTERNAL_23f6bf40_4_k_cu_ba281555_95654cuda3std3__45__cpo4cendE,@object
	.size		_ZN39_INTERNAL_23f6bf40_4_k_cu_ba281555_95654cuda3std3__45__cpo4cendE,(_ZN39_INTERNAL_23f6bf40_4_k_cu_ba281555_95654cuda3std6ranges3__45__cpo4swapE - _ZN39_INTERNAL_23f6bf40_4_k_cu_ba281555_95654cuda3std3__45__cpo4cendE)
_ZN39_INTERNAL_23f6bf40_4_k_cu_ba281555_95654cuda3std3__45__cpo4cendE:
	.zero		1
	.type		_ZN39_INTERNAL_23f6bf40_4_k_cu_ba281555_95654cuda3std6ranges3__45__cpo4swapE,@object
	.size		_ZN39_INTERNAL_23f6bf40_4_k_cu_ba281555_95654cuda3std6ranges3__45__cpo4swapE,(.L_8 - _ZN39_INTERNAL_23f6bf40_4_k_cu_ba281555_95654cuda3std6ranges3__45__cpo4swapE)
_ZN39_INTERNAL_23f6bf40_4_k_cu_ba281555_95654cuda3std6ranges3__45__cpo4swapE:
	.zero		1
.L_8:


//--------------------- .nv.constant0._ZN7cutlass13device_kernelINS_4gemm6kernel13GemmUniversalIN4cute5tupleIJiiiiEEENS1_10collective13CollectiveMmaINS1_34MainloopSm90TmaGmmaWarpSpecializedILi36ENS5_IJNS4_1CILi1EEESB_SB_EEENS1_35KernelTmaWarpSpecializedCooperativeEEENS5_IJNSA_ILi192EEENSA_ILi8EEENSA_ILi32EEEEEEaNS5_IJlSB_lEEEaSJ_NS4_8TiledMMAINS4_8MMA_AtomIJNS4_4SM904GMMA25MMA_64x8x32_S32S8S8_SS_TNEEEENS4_6LayoutINS5_IJNSA_ILi2EEESB_SB_EEENS5_IJSB_NSA_ILi0EEEST_EEEEENS5_IJNS4_10UnderscoreESW_SW_EEEEENS4_13SM90_TMA_LOADENS4_14ComposedLayoutINS4_7SwizzleILi1ELi4ELi3EEENS4_18smem_ptr_flag_bitsILi8EEENSQ_INS5_IJSG_SH_EEENS5_IJSH_SB_EEEEEEEvNS4_8identityESZ_S18_vS19_EENS_8epilogue10collective6detail29Sm90TmaWarpSpecializedAdapterINS1C_15DefaultEpilogueIaSJ_SJ_NS1B_6thread17LinearCombinationIaLi1EiiLNS1G_9ScaleType4KindE0ELNS_15FloatRoundStyleE2EaEENS1_15EpilogueDefaultEEEEEvvEEEEvNT_6ParamsE --------------------------
	.section	.nv.constant0._ZN7cutlass13device_kernelINS_4gemm6kernel13GemmUniversalIN4cute5tupleIJiiiiEEENS1_10collective13CollectiveMmaINS1_34MainloopSm90TmaGmmaWarpSpecializedILi36ENS5_IJNS4_1CILi1EEESB_SB_EEENS1_35KernelTmaWarpSpecializedCooperativeEEENS5_IJNSA_ILi192EEENSA_ILi8EEENSA_ILi32EEEEEEaNS5_IJlSB_lEEEaSJ_NS4_8TiledMMAINS4_8MMA_AtomIJNS4_4SM904GMMA25MMA_64x8x32_S32S8S8_SS_TNEEEENS4_6LayoutINS5_IJNSA_ILi2EEESB_SB_EEENS5_IJSB_NSA_ILi0EEEST_EEEEENS5_IJNS4_10UnderscoreESW_SW_EEEEENS4_13SM90_TMA_LOADENS4_14ComposedLayoutINS4_7SwizzleILi1ELi4ELi3EEENS4_18smem_ptr_flag_bitsILi8EEENSQ_INS5_IJSG_SH_EEENS5_IJSH_SB_EEEEEEEvNS4_8identityESZ_S18_vS19_EENS_8epilogue10collective6detail29Sm90TmaWarpSpecializedAdapterINS1C_15DefaultEpilogueIaSJ_SJ_NS1B_6thread17LinearCombinationIaLi1EiiLNS1G_9ScaleType4KindE0ELNS_15FloatRoundStyleE2EaEENS1_15EpilogueDefaultEEEEEvvEEEEvNT_6ParamsE,"a",@progbits
	.sectionflags	@""
	.align	4
.nv.constant0._ZN7cutlass13device_kernelINS_4gemm6kernel13GemmUniversalIN4cute5tupleIJiiiiEEENS1_10collective13CollectiveMmaINS1_34MainloopSm90TmaGmmaWarpSpecializedILi36ENS5_IJNS4_1CILi1EEESB_SB_EEENS1_35KernelTmaWarpSpecializedCooperativeEEENS5_IJNSA_ILi192EEENSA_ILi8EEENSA_ILi32EEEEEEaNS5_IJlSB_lEEEaSJ_NS4_8TiledMMAINS4_8MMA_AtomIJNS4_4SM904GMMA25MMA_64x8x32_S32S8S8_SS_TNEEEENS4_6LayoutINS5_IJNSA_ILi2EEESB_SB_EEENS5_IJSB_NSA_ILi0EEEST_EEEEENS5_IJNS4_10UnderscoreESW_SW_EEEEENS4_13SM90_TMA_LOADENS4_14ComposedLayoutINS4_7SwizzleILi1ELi4ELi3EEENS4_18smem_ptr_flag_bitsILi8EEENSQ_INS5_IJSG_SH_EEENS5_IJSH_SB_EEEEEEEvNS4_8identityESZ_S18_vS19_EENS_8epilogue10collective6detail29Sm90TmaWarpSpecializedAdapterINS1C_15DefaultEpilogueIaSJ_SJ_NS1B_6thread17LinearCombinationIaLi1EiiLNS1G_9ScaleType4KindE0ELNS_15FloatRoundStyleE2EaEENS1_15EpilogueDefaultEEEEEvvEEEEvNT_6ParamsE:
	.zero		1664


//--------------------- SYMBOLS --------------------------

	.type		.nv.reservedSmem.offset0,@object
	.size		.nv.reservedSmem.offset0,0x4
	.type		__assertfail,@function
